	.target	sm_80

	.elftype	@"ET_EXEC"


//--------------------- .note.nv.tkinfo           --------------------------
	.section	.note.nv.tkinfo,"",@"SHT_NOTE"
	.sectionflags	@"SHF_NOTE_NV_TKINFO"
	.tkinfo
        /*0018*/ 	.word	0x00000002
        /*0030*/ 	.string	""
        /*0030*/ 	.string	"ptxas"
        /*0030*/ 	.string	"Cuda compilation tools, release 13.0, V13.0.88"
        /*0030*/ 	.string	"Build cuda_13.0.r13.0/compiler.36424714_0"
        /*0030*/ 	.string	"-v  -suppress-debug-info  -lineinfo  -arch sm_80 "



//--------------------- .note.nv.cuinfo           --------------------------
	.section	.note.nv.cuinfo,"",@"SHT_NOTE"
	.sectionflags	@"SHF_NOTE_NV_CUINFO"
        /*0018*/ 	.short	0x0002
        /*001a*/ 	.short	0x0050
        /*001c*/ 	.short	0x0082
	.zero		2


//--------------------- .nv.info                  --------------------------
	.section	.nv.info,"",@"SHT_CUDA_INFO"
	.align	4


	//----- nvinfo : EIATTR_REGCOUNT
	.align		4
        /*0000*/ 	.byte	0x04, 0x2f
        /*0002*/ 	.short	(.L_1 - .L_0)
	.align		4
.L_0:
        /*0004*/ 	.word	index@(matmul_kernel)
        /*0008*/ 	.word	0x00000040


	//----- nvinfo : EIATTR_FRAME_SIZE
	.align		4
.L_1:
        /*000c*/ 	.byte	0x04, 0x11
        /*000e*/ 	.short	(.L_3 - .L_2)
	.align		4
.L_2:
        /*0010*/ 	.word	index@(matmul_kernel)
        /*0014*/ 	.word	0x00000000


	//----- nvinfo : EIATTR_MIN_STACK_SIZE
	.align		4
.L_3:
        /*0018*/ 	.byte	0x04, 0x12
        /*001a*/ 	.short	(.L_5 - .L_4)
	.align		4
.L_4:
        /*001c*/ 	.word	index@(matmul_kernel)
        /*0020*/ 	.word	0x00000000
.L_5:


//--------------------- .nv.info.matmul_kernel    --------------------------
	.section	.nv.info.matmul_kernel,"",@"SHT_CUDA_INFO"
	.sectionflags	@""
	.align	4


	//----- nvinfo : EIATTR_CUDA_API_VERSION
	.align		4
        /*0000*/ 	.byte	0x04, 0x37
        /*0002*/ 	.short	(.L_7 - .L_6)
.L_6:
        /*0004*/ 	.word	0x00000082


	//----- nvinfo : EIATTR_SW2861232_WAR
	.align		4
.L_7:
        /*0008*/ 	.byte	0x01, 0x35
	.zero		2


	//----- nvinfo : EIATTR_PARAM_CBANK
	.align		4
        /*000c*/ 	.byte	0x04, 0x0a
        /*000e*/ 	.short	(.L_9 - .L_8)
	.align		4
.L_8:
        /*0010*/ 	.word	index@(.nv.constant0.matmul_kernel)
        /*0014*/ 	.short	0x0160
        /*0016*/ 	.short	0x0050


	//----- nvinfo : EIATTR_CBANK_PARAM_SIZE
	.align		4
.L_9:
        /*0018*/ 	.byte	0x03, 0x19
        /*001a*/ 	.short	0x0050


	//----- nvinfo : EIATTR_KPARAM_INFO
	.align		4
        /*001c*/ 	.byte	0x04, 0x17
        /*001e*/ 	.short	(.L_11 - .L_10)
.L_10:
        /*0020*/ 	.word	0x00000000
        /*0024*/ 	.short	0x000d
        /*0026*/ 	.short	0x0048
        /*0028*/ 	.byte	0x00, 0xf4, 0x21, 0x00


	//----- nvinfo : EIATTR_KPARAM_INFO
	.align		4
.L_11:
        /*002c*/ 	.byte	0x04, 0x17
        /*002e*/ 	.short	(.L_13 - .L_12)
.L_12:
        /*0030*/ 	.word	0x00000000
        /*0034*/ 	.short	0x000c
        /*0036*/ 	.short	0x0040
        /*0038*/ 	.byte	0x00, 0xf4, 0x21, 0x00


	//----- nvinfo : EIATTR_KPARAM_INFO
	.align		4
.L_13:
        /*003c*/ 	.byte	0x04, 0x17
        /*003e*/ 	.short	(.L_15 - .L_14)
.L_14:
        /*0040*/ 	.word	0x00000000
        /*0044*/ 	.short	0x000b
        /*0046*/ 	.short	0x0038
        /*0048*/ 	.byte	0x00, 0xf0, 0x11, 0x00


	//----- nvinfo : EIATTR_KPARAM_INFO
	.align		4
.L_15:
        /*004c*/ 	.byte	0x04, 0x17
        /*004e*/ 	.short	(.L_17 - .L_16)
.L_16:
        /*0050*/ 	.word	0x00000000
        /*0054*/ 	.short	0x000a
        /*0056*/ 	.short	0x0034
        /*0058*/ 	.byte	0x00, 0xf0, 0x11, 0x00


	//----- nvinfo : EIATTR_KPARAM_INFO
	.align		4
.L_17:
        /*005c*/ 	.byte	0x04, 0x17
        /*005e*/ 	.short	(.L_19 - .L_18)
.L_18:
        /*0060*/ 	.word	0x00000000
        /*0064*/ 	.short	0x0009
        /*0066*/ 	.short	0x0030
        /*0068*/ 	.byte	0x00, 0xf0, 0x11, 0x00


	//----- nvinfo : EIATTR_KPARAM_INFO
	.align		4
.L_19:
        /*006c*/ 	.byte	0x04, 0x17
        /*006e*/ 	.short	(.L_21 - .L_20)
.L_20:
        /*0070*/ 	.word	0x00000000
        /*0074*/ 	.short	0x0008
        /*0076*/ 	.short	0x002c
        /*0078*/ 	.byte	0x00, 0xf0, 0x11, 0x00


	//----- nvinfo : EIATTR_KPARAM_INFO
	.align		4
.L_21:
        /*007c*/ 	.byte	0x04, 0x17
        /*007e*/ 	.short	(.L_23 - .L_22)
.L_22:
        /*0080*/ 	.word	0x00000000
        /*0084*/ 	.short	0x0007
        /*0086*/ 	.short	0x0028
        /*0088*/ 	.byte	0x00, 0xf0, 0x11, 0x00


	//----- nvinfo : EIATTR_KPARAM_INFO
	.align		4
.L_23:
        /*008c*/ 	.byte	0x04, 0x17
        /*008e*/ 	.short	(.L_25 - .L_24)
.L_24:
        /*0090*/ 	.word	0x00000000
        /*0094*/ 	.short	0x0006
        /*0096*/ 	.short	0x0024
        /*0098*/ 	.byte	0x00, 0xf0, 0x11, 0x00


	//----- nvinfo : EIATTR_KPARAM_INFO
	.align		4
.L_25:
        /*009c*/ 	.byte	0x04, 0x17
        /*009e*/ 	.short	(.L_27 - .L_26)
.L_26:
        /*00a0*/ 	.word	0x00000000
        /*00a4*/ 	.short	0x0005
        /*00a6*/ 	.short	0x0020
        /*00a8*/ 	.byte	0x00, 0xf0, 0x11, 0x00


	//----- nvinfo : EIATTR_KPARAM_INFO
	.align		4
.L_27:
        /*00ac*/ 	.byte	0x04, 0x17
        /*00ae*/ 	.short	(.L_29 - .L_28)
.L_28:
        /*00b0*/ 	.word	0x00000000
        /*00b4*/ 	.short	0x0004
        /*00b6*/ 	.short	0x001c
        /*00b8*/ 	.byte	0x00, 0xf0, 0x11, 0x00


	//----- nvinfo : EIATTR_KPARAM_INFO
	.align		4
.L_29:
        /*00bc*/ 	.byte	0x04, 0x17
        /*00be*/ 	.short	(.L_31 - .L_30)
.L_30:
        /*00c0*/ 	.word	0x00000000
        /*00c4*/ 	.short	0x0003
        /*00c6*/ 	.short	0x0018
        /*00c8*/ 	.byte	0x00, 0xf0, 0x11, 0x00


	//----- nvinfo : EIATTR_KPARAM_INFO
	.align		4
.L_31:
        /*00cc*/ 	.byte	0x04, 0x17
        /*00ce*/ 	.short	(.L_33 - .L_32)
.L_32:
        /*00d0*/ 	.word	0x00000000
        /*00d4*/ 	.short	0x0002
        /*00d6*/ 	.short	0x0010
        /*00d8*/ 	.byte	0x00, 0xf4, 0x21, 0x00


	//----- nvinfo : EIATTR_KPARAM_INFO
	.align		4
.L_33:
        /*00dc*/ 	.byte	0x04, 0x17
        /*00de*/ 	.short	(.L_35 - .L_34)
.L_34:
        /*00e0*/ 	.word	0x00000000
        /*00e4*/ 	.short	0x0001
        /*00e6*/ 	.short	0x0008
        /*00e8*/ 	.byte	0x00, 0xf4, 0x21, 0x00


	//----- nvinfo : EIATTR_KPARAM_INFO
	.align		4
.L_35:
        /*00ec*/ 	.byte	0x04, 0x17
        /*00ee*/ 	.short	(.L_37 - .L_36)
.L_36:
        /*00f0*/ 	.word	0x00000000
        /*00f4*/ 	.short	0x0000
        /*00f6*/ 	.short	0x0000
        /*00f8*/ 	.byte	0x00, 0xf4, 0x21, 0x00


	//----- nvinfo : EIATTR_MAXREG_COUNT
	.align		4
.L_37:
        /*00fc*/ 	.byte	0x03, 0x1b
        /*00fe*/ 	.short	0x00ff


	//----- nvinfo : EIATTR_NUM_BARRIERS
	.align		4
        /*0100*/ 	.byte	0x02, 0x4c
        /*0102*/ 	.byte	0x01
	.zero		1


	//----- nvinfo : EIATTR_MERCURY_ISA_VERSION
	.align		4
        /*0104*/ 	.byte	0x03, 0x5f
        /*0106*/ 	.short	0x0000


	//----- nvinfo : EIATTR_EXIT_INSTR_OFFSETS
	.align		4
        /*0108*/ 	.byte	0x04, 0x1c
        /*010a*/ 	.short	(.L_39 - .L_38)


	//   ....[0]....
.L_38:
        /*010c*/ 	.word	0x00001bc0


	//   ....[1]....
        /*0110*/ 	.word	0x00001bf0


	//----- nvinfo : EIATTR_REQNTID
	.align		4
.L_39:
        /*0114*/ 	.byte	0x04, 0x10
        /*0116*/ 	.short	(.L_41 - .L_40)
.L_40:
        /*0118*/ 	.word	0x00000080
        /*011c*/ 	.word	0x00000001
        /*0120*/ 	.word	0x00000001
.L_41:


//--------------------- .nv.callgraph             --------------------------
	.section	.nv.callgraph,"",@"SHT_CUDA_CALLGRAPH"
	.align	4
	.sectionentsize	8
	.align		4
        /*0000*/ 	.word	0x00000000
	.align		4
        /*0004*/ 	.word	0xffffffff
	.align		4
        /*0008*/ 	.word	0x00000000
	.align		4
        /*000c*/ 	.word	0xfffffffe
	.align		4
        /*0010*/ 	.word	0x00000000
	.align		4
        /*0014*/ 	.word	0xfffffffd
	.align		4
        /*0018*/ 	.word	0x00000000
	.align		4
        /*001c*/ 	.word	0xfffffffc


//--------------------- .nv.rel.action            --------------------------
	.section	.nv.rel.action,"",@"SHT_CUDA_RELOCINFO"
	.align	8
	.sectionentsize	8
        /*0000*/ 	.byte	0x73, 0x00, 0x00, 0x00, 0x00, 0x00, 0x00, 0x00, 0x00, 0x00, 0x00, 0x11, 0x25, 0x00, 0x05, 0x36


//--------------------- .nv.constant0.matmul_kernel --------------------------
	.section	.nv.constant0.matmul_kernel,"a",@progbits
	.sectionflags	@""
	.align	4
.nv.constant0.matmul_kernel:
	.zero		432


//--------------------- .text.matmul_kernel       --------------------------
	.section	.text.matmul_kernel,"ax",@progbits
	.sectioninfo	@"SHI_REGISTERS=64"
	.align	128
        .global         matmul_kernel
        .type           matmul_kernel,@function
        .size           matmul_kernel,(.L_x_3 - matmul_kernel)
        .other          matmul_kernel,@"STO_CUDA_ENTRY STV_DEFAULT"
matmul_kernel:
.text.matmul_kernel:
[----:B------:R-:W-:Y:S02]  /*0000*/  IMAD.MOV.U32 R1, RZ, RZ, c[0x0][0x28] ;  /* 0x00000a00ff017624 */ /* 0x000fe400078e00ff */
[----:B------:R-:W-:Y:S01]  /*0010*/  IMAD.MOV.U32 R0, RZ, RZ, 0x1f ;  /* 0x0000001fff007424 */ /* 0x000fe200078e00ff */
[----:B------:R-:W0:Y:S01]  /*0020*/  S2R R5, SR_CTAID.X ;  /* 0x0000000000057919 */ /* 0x000e220000002500 */
[----:B------:R-:W-:Y:S01]  /*0030*/  IMAD.MOV.U32 R40, RZ, RZ, c[0x0][0x180] ;  /* 0x00006000ff287624 */ /* 0x000fe200078e00ff */
[----:B------:R-:W-:Y:S02]  /*0040*/  ULDC.64 UR6, c[0x0][0x118] ;  /* 0x0000460000067ab9 */ /* 0x000fe40000000a00 */
[----:B------:R-:W-:Y:S02]  /*0050*/  IADD3 R0, R0, c[0x0][0x17c], RZ ;  /* 0x00005f0000007a10 */ /* 0x000fe40007ffe0ff */
[----:B------:R-:W-:Y:S02]  /*0060*/  IADD3 R40, R40, 0x1f, RZ ;  /* 0x0000001f28287810 */ /* 0x000fe40007ffe0ff */
[----:B------:R-:W-:-:S04]  /*0070*/  SHF.R.S32.HI R3, RZ, 0x1f, R0 ;  /* 0x0000001fff037819 */ /* 0x000fc80000011400 */
[----:B------:R-:W-:-:S04]  /*0080*/  LEA.HI R3, R3, R0, RZ, 0x5 ;  /* 0x0000000003037211 */ /* 0x000fc800078f28ff */
[----:B------:R-:W-:-:S05]  /*0090*/  SHF.R.S32.HI R3, RZ, 0x5, R3 ;  /* 0x00000005ff037819 */ /* 0x000fca0000011403 */
[----:B------:R-:W-:Y:S01]  /*00a0*/  IMAD.SHL.U32 R4, R3, 0x8, RZ ;  /* 0x0000000803047824 */ /* 0x000fe200078e00ff */
[----:B0-----:R-:W-:-:S04]  /*00b0*/  IABS R8, R5 ;  /* 0x0000000500087213 */ /* 0x001fc80000000000 */
[-C--:B------:R-:W-:Y:S02]  /*00c0*/  IABS R7, R4.reuse ;  /* 0x0000000400077213 */ /* 0x080fe40000000000 */
[----:B------:R-:W-:Y:S02]  /*00d0*/  IABS R10, R4 ;  /* 0x00000004000a7213 */ /* 0x000fe40000000000 */
[----:B------:R-:W0:Y:S08]  /*00e0*/  I2F.RP R0, R7 ;  /* 0x0000000700007306 */ /* 0x000e300000209400 */
[----:B0-----:R-:W0:Y:S02]  /*00f0*/  MUFU.RCP R0, R0 ;  /* 0x0000000000007308 */ /* 0x001e240000001000 */
[----:B0-----:R-:W-:Y:S01]  /*0100*/  IADD3 R2, R0, 0xffffffe, RZ ;  /* 0x0ffffffe00027810 */ /* 0x001fe20007ffe0ff */
[----:B------:R-:W-:-:S05]  /*0110*/  IMAD.MOV R0, RZ, RZ, -R10 ;  /* 0x000000ffff007224 */ /* 0x000fca00078e0a0a */
[----:B------:R0:W1:Y:S02]  /*0120*/  F2I.FTZ.U32.TRUNC.NTZ R3, R2 ;  /* 0x0000000200037305 */ /* 0x000064000021f000 */
[----:B0-----:R-:W-:Y:S02]  /*0130*/  IMAD.MOV.U32 R2, RZ, RZ, RZ ;  /* 0x000000ffff027224 */ /* 0x001fe400078e00ff */
[----:B-1----:R-:W-:-:S04]  /*0140*/  IMAD.MOV R6, RZ, RZ, -R3 ;  /* 0x000000ffff067224 */ /* 0x002fc800078e0a03 */
[----:B------:R-:W-:Y:S02]  /*0150*/  IMAD R9, R6, R7, RZ ;  /* 0x0000000706097224 */ /* 0x000fe400078e02ff */
[----:B------:R-:W-:Y:S02]  /*0160*/  IMAD.MOV.U32 R6, RZ, RZ, R8 ;  /* 0x000000ffff067224 */ /* 0x000fe400078e0008 */
[----:B------:R-:W-:-:S06]  /*0170*/  IMAD.HI.U32 R3, R3, R9, R2 ;  /* 0x0000000903037227 */ /* 0x000fcc00078e0002 */
[----:B------:R-:W-:-:S04]  /*0180*/  IMAD.HI.U32 R3, R3, R6, RZ ;  /* 0x0000000603037227 */ /* 0x000fc800078e00ff */
[----:B------:R-:W-:-:S05]  /*0190*/  IMAD R0, R3, R0, R6 ;  /* 0x0000000003007224 */ /* 0x000fca00078e0206 */
[----:B------:R-:W-:-:S13]  /*01a0*/  ISETP.GT.U32.AND P1, PT, R7, R0, PT ;  /* 0x000000000700720c */ /* 0x000fda0003f24070 */
[----:B------:R-:W-:Y:S01]  /*01b0*/  @!P1 IMAD.IADD R0, R0, 0x1, -R7 ;  /* 0x0000000100009824 */ /* 0x000fe200078e0a07 */
[----:B------:R-:W-:Y:S02]  /*01c0*/  @!P1 IADD3 R3, R3, 0x1, RZ ;  /* 0x0000000103039810 */ /* 0x000fe40007ffe0ff */
[----:B------:R-:W-:Y:S02]  /*01d0*/  ISETP.NE.AND P1, PT, R4, RZ, PT ;  /* 0x000000ff0400720c */ /* 0x000fe40003f25270 */
[----:B------:R-:W-:Y:S02]  /*01e0*/  ISETP.GE.U32.AND P0, PT, R0, R7, PT ;  /* 0x000000070000720c */ /* 0x000fe40003f06070 */
[----:B------:R-:W-:-:S04]  /*01f0*/  LOP3.LUT R0, R5, R4, RZ, 0x3c, !PT ;  /* 0x0000000405007212 */ /* 0x000fc800078e3cff */
[----:B------:R-:W-:Y:S01]  /*0200*/  ISETP.GE.AND P2, PT, R0, RZ, PT ;  /* 0x000000ff0000720c */ /* 0x000fe20003f46270 */
[----:B------:R-:W-:-:S05]  /*0210*/  IMAD.MOV.U32 R0, RZ, RZ, c[0x0][0x178] ;  /* 0x00005e00ff007624 */ /* 0x000fca00078e00ff */
[----:B------:R-:W-:Y:S02]  /*0220*/  IADD3 R0, R0, 0xf, RZ ;  /* 0x0000000f00007810 */ /* 0x000fe40007ffe0ff */
[----:B------:R-:W-:-:S05]  /*0230*/  @P0 IADD3 R3, R3, 0x1, RZ ;  /* 0x0000000103030810 */ /* 0x000fca0007ffe0ff */
[----:B------:R-:W-:Y:S01]  /*0240*/  IMAD.MOV.U32 R2, RZ, RZ, R3 ;  /* 0x000000ffff027224 */ /* 0x000fe200078e0003 */
[----:B------:R-:W-:-:S03]  /*0250*/  SHF.R.S32.HI R3, RZ, 0x1f, R0 ;  /* 0x0000001fff037819 */ /* 0x000fc60000011400 */
[----:B------:R-:W-:Y:S01]  /*0260*/  @!P2 IMAD.MOV R2, RZ, RZ, -R2 ;  /* 0x000000ffff02a224 */ /* 0x000fe200078e0a02 */
[----:B------:R-:W-:Y:S02]  /*0270*/  @!P1 LOP3.LUT R2, RZ, R4, RZ, 0x33, !PT ;  /* 0x00000004ff029212 */ /* 0x000fe400078e33ff */
[----:B------:R-:W-:-:S03]  /*0280*/  LEA.HI R3, R3, R0, RZ, 0x4 ;  /* 0x0000000003037211 */ /* 0x000fc600078f20ff */
[----:B------:R-:W-:Y:S02]  /*0290*/  IMAD.SHL.U32 R6, R2, 0x8, RZ ;  /* 0x0000000802067824 */ /* 0x000fe400078e00ff */
[----:B------:R-:W-:-:S03]  /*02a0*/  IMAD.MOV R2, RZ, RZ, -R2 ;  /* 0x000000ffff027224 */ /* 0x000fc600078e0a02 */
[----:B------:R-:W-:Y:S01]  /*02b0*/  LEA.HI.SX32 R3, R3, -R6, 0x1c ;  /* 0x8000000603037211 */ /* 0x000fe200078fe2ff */
[----:B------:R-:W-:-:S03]  /*02c0*/  IMAD R4, R4, R2, R5 ;  /* 0x0000000204047224 */ /* 0x000fc600078e0205 */
[----:B------:R-:W-:Y:S02]  /*02d0*/  IMNMX R11, R3, 0x8, PT ;  /* 0x00000008030b7817 */ /* 0x000fe40003800200 */
[----:B------:R-:W-:Y:S02]  /*02e0*/  IABS R9, R4 ;  /* 0x0000000400097213 */ /* 0x000fe40000000000 */
[----:B------:R-:W-:-:S04]  /*02f0*/  IABS R7, R11 ;  /* 0x0000000b00077213 */ /* 0x000fc80000000000 */
[----:B------:R-:W0:Y:S08]  /*0300*/  I2F.RP R0, R7 ;  /* 0x0000000700007306 */ /* 0x000e300000209400 */
[----:B0-----:R-:W0:Y:S02]  /*0310*/  MUFU.RCP R0, R0 ;  /* 0x0000000000007308 */ /* 0x001e240000001000 */
[----:B0-----:R-:W-:-:S06]  /*0320*/  IADD3 R3, R0, 0xffffffe, RZ ;  /* 0x0ffffffe00037810 */ /* 0x001fcc0007ffe0ff */
[----:B------:R-:W0:Y:S02]  /*0330*/  F2I.FTZ.U32.TRUNC.NTZ R3, R3 ;  /* 0x0000000300037305 */ /* 0x000e24000021f000 */
[----:B0-----:R-:W-:-:S04]  /*0340*/  IMAD.MOV R8, RZ, RZ, -R3 ;  /* 0x000000ffff087224 */ /* 0x001fc800078e0a03 */
[----:B------:R-:W-:Y:S01]  /*0350*/  IMAD.MOV.U32 R2, RZ, RZ, R8 ;  /* 0x000000ffff027224 */ /* 0x000fe200078e0008 */
[----:B------:R-:W-:-:S03]  /*0360*/  IABS R8, R11 ;  /* 0x0000000b00087213 */ /* 0x000fc60000000000 */
[----:B------:R-:W-:Y:S02]  /*0370*/  IMAD R5, R2, R7, RZ ;  /* 0x0000000702057224 */ /* 0x000fe400078e02ff */
[----:B------:R-:W-:Y:S02]  /*0380*/  IMAD.MOV.U32 R2, RZ, RZ, RZ ;  /* 0x000000ffff027224 */ /* 0x000fe400078e00ff */
[----:B------:R-:W-:Y:S02]  /*0390*/  IMAD.MOV R0, RZ, RZ, -R8 ;  /* 0x000000ffff007224 */ /* 0x000fe400078e0a08 */
        /* <DEDUP_REMOVED lines=9> */
[----:B------:R-:W-:Y:S02]  /*0430*/  ISETP.GE.AND P2, PT, R0, RZ, PT ;  /* 0x000000ff0000720c */ /* 0x000fe40003f46270 */
[----:B------:R-:W0:Y:S05]  /*0440*/  S2R R0, SR_TID.X ;  /* 0x0000000000007919 */ /* 0x000e2a0000002100 */
[----:B------:R-:W-:Y:S02]  /*0450*/  @P0 IADD3 R2, R2, 0x1, RZ ;  /* 0x0000000102020810 */ /* 0x000fe40007ffe0ff */
[----:B------:R-:W-:-:S03]  /*0460*/  ISETP.GT.AND P0, PT, R40, 0x1f, PT ;  /* 0x0000001f2800780c */ /* 0x000fc60003f04270 */
[----:B------:R-:W-:-:S04]  /*0470*/  IMAD.MOV.U32 R10, RZ, RZ, R2 ;  /* 0x000000ffff0a7224 */ /* 0x000fc800078e0002 */
[----:B------:R-:W-:Y:S01]  /*0480*/  @!P2 IMAD.MOV R10, RZ, RZ, -R10 ;  /* 0x000000ffff0aa224 */ /* 0x000fe200078e0a0a */
[----:B------:R-:W-:-:S05]  /*0490*/  @!P1 LOP3.LUT R10, RZ, R11, RZ, 0x33, !PT ;  /* 0x0000000bff0a9212 */ /* 0x000fca00078e33ff */
[----:B------:R-:W-:Y:S01]  /*04a0*/  IMAD.MOV R2, RZ, RZ, -R10 ;  /* 0x000000ffff027224 */ /* 0x000fe200078e0a0a */
[----:B------:R-:W-:Y:S01]  /*04b0*/  @!P0 PRMT R16, RZ, 0x7610, R16 ;  /* 0x00007610ff108816 */ /* 0x000fe20000000010 */
[----:B------:R-:W-:Y:S01]  /*04c0*/  IMAD.SHL.U32 R10, R10, 0x20, RZ ;  /* 0x000000200a0a7824 */ /* 0x000fe200078e00ff */
[----:B------:R-:W-:Y:S01]  /*04d0*/  @!P0 PRMT R18, RZ, 0x7610, R18 ;  /* 0x00007610ff128816 */ /* 0x000fe20000000012 */
[----:B------:R-:W-:Y:S01]  /*04e0*/  IMAD R2, R11, R2, R4 ;  /* 0x000000020b027224 */ /* 0x000fe200078e0204 */
[C---:B0-----:R-:W-:Y:S01]  /*04f0*/  LOP3.LUT R3, R0.reuse, 0xf, RZ, 0xc0, !PT ;  /* 0x0000000f00037812 */ /* 0x041fe200078ec0ff */
[----:B------:R-:W-:Y:S01]  /*0500*/  @!P0 IMAD.SHL.U32 R7, R0, 0x2, RZ ;  /* 0x0000000200078824 */ /* 0x000fe200078e00ff */
[----:B------:R-:W-:Y:S01]  /*0510*/  SHF.R.U32.HI R5, RZ, 0x4, R0 ;  /* 0x00000004ff057819 */ /* 0x000fe20000011600 */
[----:B------:R-:W-:Y:S01]  /*0520*/  IMAD.IADD R2, R6, 0x1, R2 ;  /* 0x0000000106027824 */ /* 0x000fe200078e0202 */
[C---:B------:R-:W-:Y:S01]  /*0530*/  LOP3.LUT R4, R0.reuse, 0x1f, RZ, 0xc0, !PT ;  /* 0x0000001f00047812 */ /* 0x040fe200078ec0ff */
[----:B------:R-:W-:Y:S01]  /*0540*/  @!P0 IMAD.SHL.U32 R6, R0, 0x20, RZ ;  /* 0x0000002000068824 */ /* 0x000fe200078e00ff */
[----:B------:R-:W-:Y:S01]  /*0550*/  SGXT.U32 R5, R5, 0x3 ;  /* 0x000000030505781a */ /* 0x000fe20000000000 */
[----:B------:R-:W-:Y:S01]  /*0560*/  IMAD R2, R2, 0x10, R3 ;  /* 0x0000001002027824 */ /* 0x000fe200078e0203 */
[----:B------:R-:W-:-:S02]  /*0570*/  SHF.R.U32.HI R3, RZ, 0x4, R0 ;  /* 0x00000004ff037819 */ /* 0x000fc40000011600 */
[----:B------:R-:W-:Y:S02]  /*0580*/  @!P0 PRMT R16, R16, 0x5410, RZ ;  /* 0x0000541010108816 */ /* 0x000fe400000000ff */
[----:B------:R-:W-:Y:S02]  /*0590*/  @!P0 PRMT R18, R18, 0x5410, RZ ;  /* 0x0000541012128816 */ /* 0x000fe400000000ff */
[----:B------:R-:W-:Y:S01]  /*05a0*/  @!P0 LOP3.LUT R8, R6, 0x60, RZ, 0xc0, !PT ;  /* 0x0000006006088812 */ /* 0x000fe200078ec0ff */
[----:B------:R-:W-:Y:S05]  /*05b0*/  @!P0 BRA `(.L_x_0) ;  /* 0x0000130000008947 */ /* 0x000fea0003800000 */
[----:B------:R-:W-:Y:S01]  /*05c0*/  IABS R6, c[0x0][0x17c] ;  /* 0x00005f0000067a13 */ /* 0x000fe20000000000 */
[----:B------:R-:W-:Y:S01]  /*05d0*/  IMAD R44, R5, c[0x0][0x188], RZ ;  /* 0x00006200052c7a24 */ /* 0x000fe200078e02ff */
[----:B------:R-:W-:Y:S01]  /*05e0*/  IABS R13, c[0x0][0x178] ;  /* 0x00005e00000d7a13 */ /* 0x000fe20000000000 */
[----:B------:R-:W-:Y:S01]  /*05f0*/  IMAD.MOV.U32 R41, RZ, RZ, c[0x0][0x18c] ;  /* 0x00006300ff297624 */ /* 0x000fe200078e00ff */
[----:B------:R-:W0:Y:S01]  /*0600*/  I2F.RP R8, R6 ;  /* 0x0000000600087306 */ /* 0x000e220000209400 */
[----:B------:R-:W-:Y:S01]  /*0610*/  LOP3.LUT R7, R0, 0x60, RZ, 0xc0, !PT ;  /* 0x0000006000077812 */ /* 0x000fe200078ec0ff */
[----:B------:R-:W-:Y:S01]  /*0620*/  IMAD.MOV.U32 R42, RZ, RZ, c[0x0][0x188] ;  /* 0x00006200ff2a7624 */ /* 0x000fe200078e00ff */
[----:B------:R-:W-:Y:S01]  /*0630*/  SHF.R.S32.HI R9, RZ, 0x1f, R40 ;  /* 0x0000001fff097819 */ /* 0x000fe20000011428 */
[----:B------:R-:W-:Y:S01]  /*0640*/  IMAD.SHL.U32 R41, R41, 0x20, RZ ;  /* 0x0000002029297824 */ /* 0x000fe200078e00ff */
[----:B------:R-:W-:Y:S01]  /*0650*/  ULDC UR4, c[0x0][0x180] ;  /* 0x0000600000047ab9 */ /* 0x000fe20000000800 */
[----:B------:R-:W-:Y:S01]  /*0660*/  IMAD.SHL.U32 R42, R42, 0x20, RZ ;  /* 0x000000202a2a7824 */ /* 0x000fe200078e00ff */
[----:B------:R-:W-:Y:S01]  /*0670*/  LEA.HI R40, R9, R40, RZ, 0x5 ;  /* 0x0000002809287211 */ /* 0x000fe200078f28ff */
[----:B------:R-:W1:Y:S03]  /*0680*/  I2F.RP R11, R13 ;  /* 0x0000000d000b7306 */ /* 0x000e660000209400 */
[----:B------:R-:W-:-:S05]  /*0690*/  SHF.R.S32.HI R40, RZ, 0x5, R40 ;  /* 0x00000005ff287819 */ /* 0x000fca0000011428 */
[----:B0-----:R-:W0:Y:S08]  /*06a0*/  MUFU.RCP R8, R8 ;  /* 0x0000000800087308 */ /* 0x001e300000001000 */
[----:B-1----:R-:W1:Y:S01]  /*06b0*/  MUFU.RCP R11, R11 ;  /* 0x0000000b000b7308 */ /* 0x002e620000001000 */
[----:B0-----:R-:W-:Y:S02]  /*06c0*/  IADD3 R16, R8, 0xffffffe, RZ ;  /* 0x0ffffffe08107810 */ /* 0x001fe40007ffe0ff */
[----:B------:R-:W-:-:S05]  /*06d0*/  LEA.HI R8, R7, R10, RZ, 0x1b ;  /* 0x0000000a07087211 */ /* 0x000fca00078fd8ff */
[----:B------:R0:W2:Y:S01]  /*06e0*/  F2I.FTZ.U32.TRUNC.NTZ R17, R16 ;  /* 0x0000001000117305 */ /* 0x0000a2000021f000 */
[C---:B------:R-:W-:Y:S02]  /*06f0*/  IADD3 R27, R8.reuse, 0x1c, RZ ;  /* 0x0000001c081b7810 */ /* 0x040fe40007ffe0ff */
[----:B-1----:R-:W-:Y:S02]  /*0700*/  IADD3 R14, R11, 0xffffffe, RZ ;  /* 0x0ffffffe0b0e7810 */ /* 0x002fe40007ffe0ff */
[----:B------:R-:W-:-:S03]  /*0710*/  IADD3 R26, R8, 0x18, RZ ;  /* 0x00000018081a7810 */ /* 0x000fc60007ffe0ff */
[----:B------:R1:W3:Y:S01]  /*0720*/  F2I.FTZ.U32.TRUNC.NTZ R15, R14 ;  /* 0x0000000e000f7305 */ /* 0x0002e2000021f000 */
[----:B0-----:R-:W-:Y:S01]  /*0730*/  IMAD.MOV.U32 R16, RZ, RZ, RZ ;  /* 0x000000ffff107224 */ /* 0x001fe200078e00ff */
[C---:B------:R-:W-:Y:S02]  /*0740*/  IADD3 R22, R8.reuse, 0x10, RZ ;  /* 0x0000001008167810 */ /* 0x040fe40007ffe0ff */
[C---:B------:R-:W-:Y:S02]  /*0750*/  IADD3 R24, R8.reuse, 0x14, RZ ;  /* 0x0000001408187810 */ /* 0x040fe40007ffe0ff */
[----:B------:R-:W-:Y:S01]  /*0760*/  IABS R23, R22 ;  /* 0x0000001600177213 */ /* 0x000fe20000000000 */
[----:B--2---:R-:W-:Y:S01]  /*0770*/  IMAD.MOV R19, RZ, RZ, -R17 ;  /* 0x000000ffff137224 */ /* 0x004fe200078e0a11 */
[----:B------:R-:W-:Y:S01]  /*0780*/  IABS R21, R24 ;  /* 0x0000001800157213 */ /* 0x000fe20000000000 */
[----:B-1----:R-:W-:Y:S01]  /*0790*/  IMAD.MOV.U32 R14, RZ, RZ, RZ ;  /* 0x000000ffff0e7224 */ /* 0x002fe200078e00ff */
[C---:B------:R-:W-:Y:S01]  /*07a0*/  IADD3 R29, R8.reuse, 0xc, RZ ;  /* 0x0000000c081d7810 */ /* 0x040fe20007ffe0ff */
[----:B------:R-:W-:Y:S01]  /*07b0*/  IMAD R19, R19, R6, RZ ;  /* 0x0000000613137224 */ /* 0x000fe200078e02ff */
[----:B------:R-:W-:-:S02]  /*07c0*/  IADD3 R28, R8, 0x4, RZ ;  /* 0x00000004081c7810 */ /* 0x000fc40007ffe0ff */
[----:B------:R-:W-:Y:S01]  /*07d0*/  IABS R20, R29 ;  /* 0x0000001d00147213 */ /* 0x000fe20000000000 */
[----:B---3--:R-:W-:Y:S01]  /*07e0*/  IMAD.MOV R12, RZ, RZ, -R15 ;  /* 0x000000ffff0c7224 */ /* 0x008fe200078e0a0f */
[----:B------:R-:W-:Y:S01]  /*07f0*/  IADD3 R30, R8, 0x8, RZ ;  /* 0x00000008081e7810 */ /* 0x000fe20007ffe0ff */
[----:B------:R-:W-:Y:S01]  /*0800*/  IMAD.HI.U32 R16, R17, R19, R16 ;  /* 0x0000001311107227 */ /* 0x000fe200078e0010 */
[----:B------:R-:W-:Y:S02]  /*0810*/  IABS R17, R27 ;  /* 0x0000001b00117213 */ /* 0x000fe40000000000 */
[----:B------:R-:W-:Y:S01]  /*0820*/  IABS R19, R26 ;  /* 0x0000001a00137213 */ /* 0x000fe20000000000 */
[----:B------:R-:W-:Y:S01]  /*0830*/  IMAD R9, R12, R13, RZ ;  /* 0x0000000d0c097224 */ /* 0x000fe200078e02ff */
[----:B------:R-:W-:Y:S01]  /*0840*/  IABS R25, R8 ;  /* 0x0000000800197213 */ /* 0x000fe20000000000 */
[----:B------:R-:W-:-:S04]  /*0850*/  IMAD.HI.U32 R12, R16, R21, RZ ;  /* 0x00000015100c7227 */ /* 0x000fc800078e00ff */
[----:B------:R-:W-:-:S04]  /*0860*/  IMAD.HI.U32 R18, R15, R9, R14 ;  /* 0x000000090f127227 */ /* 0x000fc800078e000e */
[----:B------:R-:W-:-:S04]  /*0870*/  IMAD.HI.U32 R9, R16, R17, RZ ;  /* 0x0000001110097227 */ /* 0x000fc800078e00ff */
[----:B------:R-:W-:-:S04]  /*0880*/  IMAD.HI.U32 R11, R16, R19, RZ ;  /* 0x00000013100b7227 */ /* 0x000fc800078e00ff */
[----:B------:R-:W-:Y:S02]  /*0890*/  IMAD.MOV R14, RZ, RZ, -R9 ;  /* 0x000000ffff0e7224 */ /* 0x000fe400078e0a09 */
[----:B------:R-:W-:Y:S02]  /*08a0*/  IMAD.MOV R15, RZ, RZ, -R11 ;  /* 0x000000ffff0f7224 */ /* 0x000fe400078e0a0b */
[----:B------:R-:W-:-:S04]  /*08b0*/  IMAD.HI.U32 R9, R16, R23, RZ ;  /* 0x0000001710097227 */ /* 0x000fc800078e00ff */
[C---:B------:R-:W-:Y:S02]  /*08c0*/  IMAD R19, R6.reuse, R15, R19 ;  /* 0x0000000f06137224 */ /* 0x040fe400078e0213 */
[----:B------:R-:W-:Y:S02]  /*08d0*/  IMAD.MOV R15, RZ, RZ, -R9 ;  /* 0x000000ffff0f7224 */ /* 0x000fe400078e0a09 */
[----:B------:R-:W-:Y:S01]  /*08e0*/  IMAD.MOV R12, RZ, RZ, -R12 ;  /* 0x000000ffff0c7224 */ /* 0x000fe200078e0a0c */
[C---:B------:R-:W-:Y:S01]  /*08f0*/  ISETP.GT.U32.AND P1, PT, R6.reuse, R19, PT ;  /* 0x000000130600720c */ /* 0x040fe20003f24070 */
[C---:B------:R-:W-:Y:S02]  /*0900*/  IMAD R11, R6.reuse, R14, R17 ;  /* 0x0000000e060b7224 */ /* 0x040fe400078e0211 */
[----:B------:R-:W-:Y:S01]  /*0910*/  IMAD.MOV.U32 R17, RZ, RZ, R20 ;  /* 0x000000ffff117224 */ /* 0x000fe200078e0014 */
[----:B------:R-:W-:Y:S01]  /*0920*/  IABS R20, R2 ;  /* 0x0000000200147213 */ /* 0x000fe20000000000 */
[C---:B------:R-:W-:Y:S01]  /*0930*/  IMAD R15, R6.reuse, R15, R23 ;  /* 0x0000000f060f7224 */ /* 0x040fe200078e0217 */
[----:B------:R-:W-:Y:S01]  /*0940*/  IABS R23, R28 ;  /* 0x0000001c00177213 */ /* 0x000fe20000000000 */
[C---:B------:R-:W-:Y:S01]  /*0950*/  IMAD R9, R6.reuse, R12, R21 ;  /* 0x0000000c06097224 */ /* 0x040fe200078e0215 */
[----:B------:R-:W-:Y:S01]  /*0960*/  ISETP.GT.U32.AND P0, PT, R6, R11, PT ;  /* 0x0000000b0600720c */ /* 0x000fe20003f04070 */
[----:B------:R-:W-:Y:S01]  /*0970*/  IMAD.HI.U32 R12, R16, R17, RZ ;  /* 0x00000011100c7227 */ /* 0x000fe200078e00ff */
[----:B------:R-:W-:-:S02]  /*0980*/  IABS R21, R30 ;  /* 0x0000001e00157213 */ /* 0x000fc40000000000 */
[----:B------:R-:W-:Y:S01]  /*0990*/  ISETP.GT.U32.AND P4, PT, R6, R9, PT ;  /* 0x000000090600720c */ /* 0x000fe20003f84070 */
[----:B------:R-:W-:Y:S01]  /*09a0*/  IMAD.HI.U32 R14, R16, R23, RZ ;  /* 0x00000017100e7227 */ /* 0x000fe200078e00ff */
[----:B------:R-:W-:-:S03]  /*09b0*/  ISETP.GT.U32.AND P3, PT, R6, R15, PT ;  /* 0x0000000f0600720c */ /* 0x000fc60003f64070 */
[----:B------:R-:W-:Y:S02]  /*09c0*/  IMAD.MOV R12, RZ, RZ, -R12 ;  /* 0x000000ffff0c7224 */ /* 0x000fe400078e0a0c */
[----:B------:R-:W-:Y:S02]  /*09d0*/  IMAD.MOV R14, RZ, RZ, -R14 ;  /* 0x000000ffff0e7224 */ /* 0x000fe400078e0a0e */
[----:B------:R-:W-:Y:S02]  /*09e0*/  IMAD R17, R6, R12, R17 ;  /* 0x0000000c06117224 */ /* 0x000fe400078e0211 */
[----:B------:R-:W-:-:S03]  /*09f0*/  IMAD.HI.U32 R12, R16, R21, RZ ;  /* 0x00000015100c7227 */ /* 0x000fc600078e00ff */
[----:B------:R-:W-:Y:S01]  /*0a00*/  ISETP.GT.U32.AND P2, PT, R6, R17, PT ;  /* 0x000000110600720c */ /* 0x000fe20003f44070 */
[----:B------:R-:W-:-:S04]  /*0a10*/  IMAD.HI.U32 R16, R16, R25, RZ ;  /* 0x0000001910107227 */ /* 0x000fc800078e00ff */
[C---:B------:R-:W-:Y:S02]  /*0a20*/  IMAD R23, R6.reuse, R14, R23 ;  /* 0x0000000e06177224 */ /* 0x040fe400078e0217 */
[----:B------:R-:W-:Y:S02]  /*0a30*/  IMAD.MOV R12, RZ, RZ, -R12 ;  /* 0x000000ffff0c7224 */ /* 0x000fe400078e0a0c */
[----:B------:R-:W-:Y:S01]  /*0a40*/  IMAD.MOV R16, RZ, RZ, -R16 ;  /* 0x000000ffff107224 */ /* 0x000fe200078e0a10 */
[C---:B------:R-:W-:Y:S01]  /*0a50*/  ISETP.GT.U32.AND P6, PT, R6.reuse, R23, PT ;  /* 0x000000170600720c */ /* 0x040fe20003fc4070 */
[--C-:B------:R-:W-:Y:S02]  /*0a60*/  @!P0 IMAD.IADD R11, R11, 0x1, -R6.reuse ;  /* 0x000000010b0b8824 */ /* 0x100fe400078e0a06 */
[C---:B------:R-:W-:Y:S02]  /*0a70*/  IMAD R21, R6.reuse, R12, R21 ;  /* 0x0000000c06157224 */ /* 0x040fe400078e0215 */
[C---:B------:R-:W-:Y:S01]  /*0a80*/  IMAD R25, R6.reuse, R16, R25 ;  /* 0x0000001006197224 */ /* 0x040fe200078e0219 */
[C---:B------:R-:W-:Y:S01]  /*0a90*/  ISETP.GT.U32.AND P0, PT, R6.reuse, R11, PT ;  /* 0x0000000b0600720c */ /* 0x040fe20003f04070 */
[--C-:B------:R-:W-:Y:S01]  /*0aa0*/  @!P1 IMAD.IADD R19, R19, 0x1, -R6.reuse ;  /* 0x0000000113139824 */ /* 0x100fe200078e0a06 */
[C---:B------:R-:W-:Y:S01]  /*0ab0*/  ISETP.GT.U32.AND P5, PT, R6.reuse, R21, PT ;  /* 0x000000150600720c */ /* 0x040fe20003fa4070 */
[--C-:B------:R-:W-:Y:S01]  /*0ac0*/  @!P4 IMAD.IADD R9, R9, 0x1, -R6.reuse ;  /* 0x000000010909c824 */ /* 0x100fe200078e0a06 */
[C---:B------:R-:W-:Y:S01]  /*0ad0*/  ISETP.GT.U32.AND P1, PT, R6.reuse, R25, PT ;  /* 0x000000190600720c */ /* 0x040fe20003f24070 */
[--C-:B------:R-:W-:Y:S01]  /*0ae0*/  @!P3 IMAD.IADD R15, R15, 0x1, -R6.reuse ;  /* 0x000000010f0fb824 */ /* 0x100fe200078e0a06 */
[C---:B------:R-:W-:Y:S01]  /*0af0*/  ISETP.GT.U32.AND P3, PT, R6.reuse, R19, PT ;  /* 0x000000130600720c */ /* 0x040fe20003f64070 */
[----:B------:R-:W-:Y:S01]  /*0b00*/  @!P6 IMAD.IADD R23, R23, 0x1, -R6 ;  /* 0x000000011717e824 */ /* 0x000fe200078e0a06 */
[----:B------:R-:W-:Y:S01]  /*0b10*/  ISETP.GT.U32.AND P6, PT, R6, R9, PT ;  /* 0x000000090600720c */ /* 0x000fe20003fc4070 */
[----:B------:R-:W-:Y:S01]  /*0b20*/  IMAD.HI.U32 R18, R18, R20, RZ ;  /* 0x0000001412127227 */ /* 0x000fe200078e00ff */
[----:B------:R-:W-:-:S03]  /*0b30*/  ISETP.GE.AND P4, PT, R27, RZ, PT ;  /* 0x000000ff1b00720c */ /* 0x000fc60003f86270 */
[----:B------:R-:W-:Y:S01]  /*0b40*/  @!P0 IMAD.IADD R11, R11, 0x1, -R6 ;  /* 0x000000010b0b8824 */ /* 0x000fe200078e0a06 */
[C---:B------:R-:W-:Y:S01]  /*0b50*/  ISETP.GT.U32.AND P0, PT, R6.reuse, R15, PT ;  /* 0x0000000f0600720c */ /* 0x040fe20003f04070 */
[----:B------:R-:W-:Y:S02]  /*0b60*/  IMAD.MOV R18, RZ, RZ, -R18 ;  /* 0x000000ffff127224 */ /* 0x000fe400078e0a12 */
[--C-:B------:R-:W-:Y:S02]  /*0b70*/  @!P2 IMAD.IADD R17, R17, 0x1, -R6.reuse ;  /* 0x000000011111a824 */ /* 0x100fe400078e0a06 */
[--C-:B------:R-:W-:Y:S02]  /*0b80*/  @!P5 IMAD.IADD R21, R21, 0x1, -R6.reuse ;  /* 0x000000011515d824 */ /* 0x100fe400078e0a06 */
[----:B------:R-:W-:Y:S01]  /*0b90*/  @!P1 IMAD.IADD R25, R25, 0x1, -R6 ;  /* 0x0000000119199824 */ /* 0x000fe200078e0a06 */
[----:B------:R-:W-:Y:S01]  /*0ba0*/  ISETP.GT.U32.AND P1, PT, R6, R17, PT ;  /* 0x000000110600720c */ /* 0x000fe20003f24070 */
[----:B------:R-:W-:Y:S01]  /*0bb0*/  IMAD.SHL.U32 R14, R0, 0x8, RZ ;  /* 0x00000008000e7824 */ /* 0x000fe200078e00ff */
[C---:B------:R-:W-:Y:S01]  /*0bc0*/  ISETP.GT.U32.AND P2, PT, R6.reuse, R21, PT ;  /* 0x000000150600720c */ /* 0x040fe20003f44070 */
[----:B------:R-:W-:Y:S01]  /*0bd0*/  IMAD R12, R13, R18, R20 ;  /* 0x000000120d0c7224 */ /* 0x000fe200078e0214 */
[C---:B------:R-:W-:Y:S01]  /*0be0*/  ISETP.GT.U32.AND P5, PT, R6.reuse, R25, PT ;  /* 0x000000190600720c */ /* 0x040fe20003fa4070 */
[--C-:B------:R-:W-:Y:S01]  /*0bf0*/  @!P3 IMAD.IADD R19, R19, 0x1, -R6.reuse ;  /* 0x000000011313b824 */ /* 0x100fe200078e0a06 */
[----:B------:R-:W-:Y:S01]  /*0c00*/  ISETP.GT.U32.AND P3, PT, R6, R23, PT ;  /* 0x000000170600720c */ /* 0x000fe20003f64070 */
[--C-:B------:R-:W-:Y:S01]  /*0c10*/  @!P6 IMAD.IADD R9, R9, 0x1, -R6.reuse ;  /* 0x000000010909e824 */ /* 0x100fe200078e0a06 */
[----:B------:R-:W-:Y:S01]  /*0c20*/  LOP3.LUT R16, R14, 0x30, RZ, 0xc0, !PT ;  /* 0x000000300e107812 */ /* 0x000fe200078ec0ff */
[----:B------:R-:W-:Y:S01]  /*0c30*/  @!P0 IMAD.IADD R15, R15, 0x1, -R6 ;  /* 0x000000010f0f8824 */ /* 0x000fe200078e0a06 */
[----:B------:R-:W-:Y:S01]  /*0c40*/  ISETP.GT.U32.AND P6, PT, R13, R12, PT ;  /* 0x0000000c0d00720c */ /* 0x000fe20003fc4070 */
[----:B------:R-:W-:Y:S01]  /*0c50*/  IMAD.MOV.U32 R14, RZ, RZ, R11 ;  /* 0x000000ffff0e7224 */ /* 0x000fe200078e000b */
[----:B------:R-:W-:Y:S01]  /*0c60*/  ISETP.GE.AND P0, PT, R26, RZ, PT ;  /* 0x000000ff1a00720c */ /* 0x000fe20003f06270 */
[----:B------:R-:W-:Y:S01]  /*0c70*/  IMAD R20, R7, 0x10, R16 ;  /* 0x0000001007147824 */ /* 0x000fe200078e0210 */
[----:B------:R-:W-:Y:S01]  /*0c80*/  SHF.R.S32.HI R7, RZ, 0x2, R0 ;  /* 0x00000002ff077819 */ /* 0x000fe20000011400 */
[--C-:B------:R-:W-:Y:S01]  /*0c90*/  @!P1 IMAD.IADD R17, R17, 0x1, -R6.reuse ;  /* 0x0000000111119824 */ /* 0x100fe200078e0a06 */
[----:B------:R-:W-:Y:S01]  /*0ca0*/  ISETP.GE.AND P1, PT, R24, RZ, PT ;  /* 0x000000ff1800720c */ /* 0x000fe20003f26270 */
[--C-:B------:R-:W-:Y:S01]  /*0cb0*/  @!P2 IMAD.IADD R21, R21, 0x1, -R6.reuse ;  /* 0x000000011515a824 */ /* 0x100fe200078e0a06 */
[----:B------:R-:W-:Y:S01]  /*0cc0*/  SGXT R7, R7, 0x1 ;  /* 0x000000010707781a */ /* 0x000fe20000000200 */
[--C-:B------:R-:W-:Y:S01]  /*0cd0*/  @!P3 IMAD.IADD R23, R23, 0x1, -R6.reuse ;  /* 0x000000011717b824 */ /* 0x100fe200078e0a06 */
[----:B------:R-:W-:Y:S01]  /*0ce0*/  ISETP.GE.AND P2, PT, R22, RZ, PT ;  /* 0x000000ff1600720c */ /* 0x000fe20003f46270 */
[----:B------:R-:W-:Y:S01]  /*0cf0*/  @!P5 IMAD.IADD R25, R25, 0x1, -R6 ;  /* 0x000000011919d824 */ /* 0x000fe200078e0a06 */
[----:B------:R-:W-:Y:S01]  /*0d00*/  LOP3.LUT R11, R7, 0x90, RZ, 0xc0, !PT ;  /* 0x00000090070b7812 */ /* 0x000fe200078ec0ff */
[----:B------:R-:W-:Y:S01]  /*0d10*/  IMAD.SHL.U32 R6, R0, 0x20, RZ ;  /* 0x0000002000067824 */ /* 0x000fe200078e00ff */
[----:B------:R-:W-:Y:S01]  /*0d20*/  ISETP.GE.AND P3, PT, R29, RZ, PT ;  /* 0x000000ff1d00720c */ /* 0x000fe20003f66270 */
[----:B------:R-:W-:Y:S01]  /*0d30*/  @!P6 IMAD.IADD R12, R12, 0x1, -R13 ;  /* 0x000000010c0ce824 */ /* 0x000fe200078e0a0d */
[----:B------:R-:W-:Y:S01]  /*0d40*/  ISETP.GE.AND P5, PT, R30, RZ, PT ;  /* 0x000000ff1e00720c */ /* 0x000fe20003fa6270 */
[----:B------:R-:W-:Y:S01]  /*0d50*/  @!P4 IMAD.MOV R14, RZ, RZ, -R14 ;  /* 0x000000ffff0ec224 */ /* 0x000fe200078e0a0e */
[----:B------:R-:W-:Y:S01]  /*0d60*/  ISETP.GE.AND P4, PT, R8, RZ, PT ;  /* 0x000000ff0800720c */ /* 0x000fe20003f86270 */
[C---:B------:R-:W-:Y:S01]  /*0d70*/  IMAD.SHL.U32 R8, R0.reuse, 0x10, RZ ;  /* 0x0000001000087824 */ /* 0x040fe200078e00ff */
[----:B------:R-:W-:Y:S01]  /*0d80*/  LOP3.LUT R16, R11, 0x60, R6, 0xf8, !PT ;  /* 0x000000600b107812 */ /* 0x000fe200078ef806 */
[C---:B------:R-:W-:Y:S01]  /*0d90*/  IMAD.SHL.U32 R18, R0.reuse, 0x40, RZ ;  /* 0x0000004000127824 */ /* 0x040fe200078e00ff */
[----:B------:R-:W-:Y:S01]  /*0da0*/  ISETP.GT.U32.AND P6, PT, R13, R12, PT ;  /* 0x0000000c0d00720c */ /* 0x000fe20003fc4070 */
[----:B------:R-:W-:Y:S01]  /*0db0*/  IMAD.SHL.U32 R7, R0, 0x2, RZ ;  /* 0x0000000200077824 */ /* 0x000fe200078e00ff */
[----:B------:R-:W-:Y:S01]  /*0dc0*/  LOP3.LUT R11, R8, 0x100, RZ, 0xc0, !PT ;  /* 0x00000100080b7812 */ /* 0x000fe200078ec0ff */
[----:B------:R-:W-:Y:S01]  /*0dd0*/  @!P0 IMAD.MOV R19, RZ, RZ, -R19 ;  /* 0x000000ffff138224 */ /* 0x000fe200078e0a13 */
[----:B------:R-:W-:Y:S01]  /*0de0*/  ISETP.GE.AND P0, PT, R28, RZ, PT ;  /* 0x000000ff1c00720c */ /* 0x000fe20003f06270 */
[----:B------:R-:W-:Y:S01]  /*0df0*/  IMAD.MOV.U32 R8, RZ, RZ, R9 ;  /* 0x000000ffff087224 */ /* 0x000fe200078e0009 */
[----:B------:R-:W-:Y:S01]  /*0e00*/  LOP3.LUT R18, R18, 0x1c0, RZ, 0xc0, !PT ;  /* 0x000001c012127812 */ /* 0x000fe200078ec0ff */
[----:B------:R-:W-:Y:S01]  /*0e10*/  IMAD.MOV.U32 R24, RZ, RZ, R23 ;  /* 0x000000ffff187224 */ /* 0x000fe200078e0017 */
[--C-:B------:R-:W-:Y:S01]  /*0e20*/  LOP3.LUT R27, R20, 0x30, R7.reuse, 0x78, !PT ;  /* 0x00000030141b7812 */ /* 0x100fe200078e7807 */
[----:B------:R-:W-:Y:S01]  /*0e30*/  @!P1 IMAD.MOV R8, RZ, RZ, -R8 ;  /* 0x000000ffff089224 */ /* 0x000fe200078e0a08 */
[----:B------:R-:W-:Y:S01]  /*0e40*/  LOP3.LUT R16, R16, 0x10, R7, 0x78, !PT ;  /* 0x0000001010107812 */ /* 0x000fe200078e7807 */
[----:B------:R-:W-:Y:S01]  /*0e50*/  @!P3 IMAD.MOV R17, RZ, RZ, -R17 ;  /* 0x000000ffff11b224 */ /* 0x000fe200078e0a11 */
[----:B------:R-:W-:Y:S01]  /*0e60*/  ISETP.NE.AND P1, PT, RZ, c[0x0][0x17c], PT ;  /* 0x00005f00ff007a0c */ /* 0x000fe20003f25270 */
[----:B------:R-:W-:Y:S01]  /*0e70*/  IMAD.IADD R9, R18, 0x1, R27 ;  /* 0x0000000112097824 */ /* 0x000fe200078e021b */
[----:B------:R-:W-:Y:S01]  /*0e80*/  LOP3.LUT R26, R5, 0x8, RZ, 0xfc, !PT ;  /* 0x00000008051a7812 */ /* 0x000fe200078efcff */
[----:B------:R-:W-:Y:S01]  /*0e90*/  IMAD.IADD R11, R11, 0x1, R16 ;  /* 0x000000010b0b7824 */ /* 0x000fe200078e0210 */
[----:B------:R-:W-:Y:S01]  /*0ea0*/  SHF.R.S32.HI R29, RZ, 0x6, R0 ;  /* 0x00000006ff1d7819 */ /* 0x000fe20000011400 */
[----:B------:R-:W-:-:S02]  /*0eb0*/  IMAD.MOV.U32 R16, RZ, RZ, R15 ;  /* 0x000000ffff107224 */ /* 0x000fc400078e000f */
[----:B------:R-:W-:Y:S01]  /*0ec0*/  IMAD.MOV.U32 R18, RZ, RZ, R21 ;  /* 0x000000ffff127224 */ /* 0x000fe200078e0015 */
[----:B------:R-:W-:Y:S01]  /*0ed0*/  SGXT R29, R29, 0x1 ;  /* 0x000000011d1d781a */ /* 0x000fe20000000200 */
[----:B------:R-:W-:Y:S01]  /*0ee0*/  @!P6 IMAD.IADD R12, R12, 0x1, -R13 ;  /* 0x000000010c0ce824 */ /* 0x000fe200078e0a0d */
[----:B------:R-:W-:Y:S01]  /*0ef0*/  LOP3.LUT R13, RZ, c[0x0][0x17c], RZ, 0x33, !PT ;  /* 0x00005f00ff0d7a12 */ /* 0x000fe200078e33ff */
[----:B------:R-:W-:Y:S01]  /*0f00*/  @!P2 IMAD.MOV R16, RZ, RZ, -R16 ;  /* 0x000000ffff10a224 */ /* 0x000fe200078e0a10 */
[----:B------:R-:W-:Y:S01]  /*0f10*/  LEA R43, P2, R44, c[0x0][0x160], 0x1 ;  /* 0x000058002c2b7a11 */ /* 0x000fe200078408ff */
[----:B------:R-:W-:Y:S01]  /*0f20*/  @!P5 IMAD.MOV R18, RZ, RZ, -R18 ;  /* 0x000000ffff12d224 */ /* 0x000fe200078e0a12 */
[C---:B------:R-:W-:Y:S01]  /*0f30*/  SEL R14, R13.reuse, R14, !P1 ;  /* 0x0000000e0d0e7207 */ /* 0x040fe20004800000 */
[----:B------:R-:W-:Y:S01]  /*0f40*/  @!P0 IMAD.MOV R24, RZ, RZ, -R24 ;  /* 0x000000ffff188224 */ /* 0x000fe200078e0a18 */
[C---:B------:R-:W-:Y:S01]  /*0f50*/  SEL R15, R13.reuse, R19, !P1 ;  /* 0x000000130d0f7207 */ /* 0x040fe20004800000 */
[----:B------:R-:W-:Y:S01]  /*0f60*/  @!P4 IMAD.MOV R25, RZ, RZ, -R25 ;  /* 0x000000ffff19c224 */ /* 0x000fe200078e0a19 */
[C---:B------:R-:W-:Y:S01]  /*0f70*/  SEL R20, R13.reuse, R8, !P1 ;  /* 0x000000080d147207 */ /* 0x040fe20004800000 */
[----:B------:R-:W-:Y:S01]  /*0f80*/  IMAD R51, R26, c[0x0][0x188], RZ ;  /* 0x000062001a337a24 */ /* 0x000fe200078e02ff */
[C---:B------:R-:W-:Y:S01]  /*0f90*/  SEL R21, R13.reuse, R16, !P1 ;  /* 0x000000100d157207 */ /* 0x040fe20004800000 */
[----:B------:R-:W-:Y:S01]  /*0fa0*/  IMAD R57, R14, c[0x0][0x190], RZ ;  /* 0x000064000e397a24 */ /* 0x000fe200078e02ff */
[----:B------:R-:W-:Y:S01]  /*0fb0*/  SEL R22, R13, R17, !P1 ;  /* 0x000000110d167207 */ /* 0x000fe20004800000 */
[----:B------:R-:W-:Y:S01]  /*0fc0*/  IMAD R55, R15, c[0x0][0x190], RZ ;  /* 0x000064000f377a24 */ /* 0x000fe200078e02ff */
[----:B------:R-:W-:Y:S01]  /*0fd0*/  SEL R23, R13, R18, !P1 ;  /* 0x000000120d177207 */ /* 0x000fe20004800000 */
[----:B------:R-:W-:Y:S01]  /*0fe0*/  IMAD R21, R21, c[0x0][0x190], RZ ;  /* 0x0000640015157a24 */ /* 0x000fe200078e02ff */
[C---:B------:R-:W-:Y:S01]  /*0ff0*/  SEL R28, R13.reuse, R24, !P1 ;  /* 0x000000180d1c7207 */ /* 0x040fe20004800000 */
[----:B------:R-:W-:Y:S01]  /*1000*/  IMAD R39, R20, c[0x0][0x190], RZ ;  /* 0x0000640014277a24 */ /* 0x000fe200078e02ff */
[----:B------:R-:W-:Y:S01]  /*1010*/  SEL R13, R13, R25, !P1 ;  /* 0x000000190d0d7207 */ /* 0x000fe20004800000 */
[----:B------:R-:W-:Y:S01]  /*1020*/  IMAD R22, R22, c[0x0][0x190], RZ ;  /* 0x0000640016167a24 */ /* 0x000fe200078e02ff */
[----:B------:R-:W-:Y:S01]  /*1030*/  ISETP.GE.AND P1, PT, R2, RZ, PT ;  /* 0x000000ff0200720c */ /* 0x000fe20003f26270 */
[----:B------:R-:W-:Y:S01]  /*1040*/  IMAD R23, R23, c[0x0][0x190], RZ ;  /* 0x0000640017177a24 */ /* 0x000fe200078e02ff */
[----:B------:R-:W-:Y:S01]  /*1050*/  ISETP.NE.AND P0, PT, RZ, c[0x0][0x178], PT ;  /* 0x00005e00ff007a0c */ /* 0x000fe20003f05270 */
[----:B------:R-:W-:Y:S01]  /*1060*/  IMAD R28, R28, c[0x0][0x190], RZ ;  /* 0x000064001c1c7a24 */ /* 0x000fe200078e02ff */
[----:B------:R-:W-:Y:S01]  /*1070*/  LOP3.LUT R24, R5, 0x18, RZ, 0xfc, !PT ;  /* 0x0000001805187812 */ /* 0x000fe200078efcff */
[----:B------:R-:W-:Y:S01]  /*1080*/  IMAD R61, R13, c[0x0][0x190], RZ ;  /* 0x000064000d3d7a24 */ /* 0x000fe200078e02ff */
[----:B------:R-:W-:Y:S01]  /*1090*/  LOP3.LUT R25, R5, 0x10, RZ, 0xfc, !PT ;  /* 0x0000001005197812 */ /* 0x000fe200078efcff */
[----:B------:R-:W-:Y:S01]  /*10a0*/  IMAD R27, R4, c[0x0][0x18c], RZ ;  /* 0x00006300041b7a24 */ /* 0x000fe200078e02ff */
[----:B------:R-:W-:Y:S01]  /*10b0*/  LEA R47, P4, R51, c[0x0][0x160], 0x1 ;  /* 0x00005800332f7a11 */ /* 0x000fe200078808ff */
[----:B------:R-:W-:Y:S01]  /*10c0*/  IMAD R48, R24, c[0x0][0x188], RZ ;  /* 0x0000620018307a24 */ /* 0x000fe200078e02ff */
[----:B------:R-:W-:Y:S01]  /*10d0*/  LEA.HI.X.SX32 R44, R44, c[0x0][0x164], 0x1, P2 ;  /* 0x000059002c2c7a11 */ /* 0x000fe200010f0eff */
[----:B------:R-:W-:Y:S01]  /*10e0*/  IMAD R50, R25, c[0x0][0x188], RZ ;  /* 0x0000620019327a24 */ /* 0x000fe200078e02ff */
[----:B------:R-:W-:Y:S01]  /*10f0*/  LEA.HI.X.SX32 R51, R51, c[0x0][0x164], 0x1, P4 ;  /* 0x0000590033337a11 */ /* 0x000fe200020f0eff */
[----:B------:R-:W-:Y:S01]  /*1100*/  @!P1 IMAD.MOV R12, RZ, RZ, -R12 ;  /* 0x000000ffff0c9224 */ /* 0x000fe200078e0a0c */
[----:B------:R-:W-:Y:S01]  /*1110*/  LEA R45, P2, R48, c[0x0][0x160], 0x1 ;  /* 0x00005800302d7a11 */ /* 0x000fe200078408ff */
[----:B------:R-:W-:Y:S01]  /*1120*/  CS2R R16, SRZ ;  /* 0x0000000000107805 */ /* 0x000fe2000001ff00 */
[----:B------:R-:W-:Y:S01]  /*1130*/  @!P0 LOP3.LUT R12, RZ, c[0x0][0x178], RZ, 0x33, !PT ;  /* 0x00005e00ff0c8a12 */ /* 0x000fe200078e33ff */
[----:B------:R-:W-:Y:S01]  /*1140*/  CS2R R18, SRZ ;  /* 0x0000000000127805 */ /* 0x000fe2000001ff00 */
[----:B------:R-:W-:-:S02]  /*1150*/  LEA R46, P3, R50, c[0x0][0x160], 0x1 ;  /* 0x00005800322e7a11 */ /* 0x000fc400078608ff */
[----:B------:R-:W-:Y:S01]  /*1160*/  LEA R56, P4, R57, c[0x0][0x168], 0x1 ;  /* 0x00005a0039387a11 */ /* 0x000fe200078808ff */
[----:B------:R-:W-:Y:S01]  /*1170*/  IMAD R58, R12, c[0x0][0x184], RZ ;  /* 0x000061000c3a7a24 */ /* 0x000fe200078e02ff */
[----:B------:R-:W-:Y:S02]  /*1180*/  LEA R54, P5, R55, c[0x0][0x168], 0x1 ;  /* 0x00005a0037367a11 */ /* 0x000fe400078a08ff */
[----:B------:R-:W-:Y:S01]  /*1190*/  LOP3.LUT R30, R29, 0x90, RZ, 0xc0, !PT ;  /* 0x000000901d1e7812 */ /* 0x000fe200078ec0ff */
[----:B------:R-:W-:Y:S01]  /*11a0*/  IMAD.WIDE R58, R58, 0x2, RZ ;  /* 0x000000023a3a7825 */ /* 0x000fe200078e02ff */
[----:B------:R-:W-:Y:S02]  /*11b0*/  LEA.HI.X.SX32 R48, R48, c[0x0][0x164], 0x1, P2 ;  /* 0x0000590030307a11 */ /* 0x000fe400010f0eff */
[----:B------:R-:W-:Y:S02]  /*11c0*/  LEA.HI.X.SX32 R50, R50, c[0x0][0x164], 0x1, P3 ;  /* 0x0000590032327a11 */ /* 0x000fe400018f0eff */
[----:B------:R-:W-:-:S02]  /*11d0*/  LEA R20, P2, R21, c[0x0][0x168], 0x1 ;  /* 0x00005a0015147a11 */ /* 0x000fc400078408ff */
[----:B------:R-:W-:Y:S02]  /*11e0*/  LEA.HI.X.SX32 R57, R57, c[0x0][0x16c], 0x1, P4 ;  /* 0x00005b0039397a11 */ /* 0x000fe400020f0eff */
[----:B------:R-:W-:Y:S02]  /*11f0*/  LEA.HI.X.SX32 R55, R55, c[0x0][0x16c], 0x1, P5 ;  /* 0x00005b0037377a11 */ /* 0x000fe400028f0eff */
[----:B------:R-:W-:Y:S02]  /*1200*/  LOP3.LUT R49, R30, 0x7e, R7, 0x78, !PT ;  /* 0x0000007e1e317812 */ /* 0x000fe400078e7807 */
[----:B------:R-:W-:Y:S02]  /*1210*/  LEA R38, P3, R39, c[0x0][0x168], 0x1 ;  /* 0x00005a0027267a11 */ /* 0x000fe400078608ff */
[----:B------:R-:W-:Y:S02]  /*1220*/  LEA R12, P1, R22, c[0x0][0x168], 0x1 ;  /* 0x00005a00160c7a11 */ /* 0x000fe400078208ff */
[----:B------:R-:W-:-:S02]  /*1230*/  LEA R14, P0, R23, c[0x0][0x168], 0x1 ;  /* 0x00005a00170e7a11 */ /* 0x000fc400078008ff */
[----:B------:R-:W-:Y:S02]  /*1240*/  LEA R15, P4, R28, c[0x0][0x168], 0x1 ;  /* 0x00005a001c0f7a11 */ /* 0x000fe400078808ff */
[----:B------:R-:W-:Y:S02]  /*1250*/  LEA R60, P5, R61, c[0x0][0x168], 0x1 ;  /* 0x00005a003d3c7a11 */ /* 0x000fe400078a08ff */
[----:B------:R-:W-:Y:S02]  /*1260*/  LEA.HI.X.SX32 R37, R21, c[0x0][0x16c], 0x1, P2 ;  /* 0x00005b0015257a11 */ /* 0x000fe400010f0eff */
[----:B------:R-:W-:Y:S02]  /*1270*/  LOP3.LUT R8, R6, 0x60, RZ, 0xc0, !PT ;  /* 0x0000006006087812 */ /* 0x000fe400078ec0ff */
[----:B------:R-:W-:Y:S02]  /*1280*/  LOP3.LUT R52, R49, 0x20, RZ, 0x3c, !PT ;  /* 0x0000002031347812 */ /* 0x000fe400078e3cff */
[----:B------:R-:W-:-:S02]  /*1290*/  LEA.HI.X.SX32 R39, R39, c[0x0][0x16c], 0x1, P3 ;  /* 0x00005b0027277a11 */ /* 0x000fc400018f0eff */
[----:B------:R-:W-:Y:S02]  /*12a0*/  LEA.HI.X.SX32 R35, R22, c[0x0][0x16c], 0x1, P1 ;  /* 0x00005b0016237a11 */ /* 0x000fe400008f0eff */
[----:B------:R-:W-:Y:S02]  /*12b0*/  LEA.HI.X.SX32 R13, R23, c[0x0][0x16c], 0x1, P0 ;  /* 0x00005b00170d7a11 */ /* 0x000fe400000f0eff */
[----:B------:R-:W-:Y:S02]  /*12c0*/  LEA.HI.X.SX32 R21, R28, c[0x0][0x16c], 0x1, P4 ;  /* 0x00005b001c157a11 */ /* 0x000fe400020f0eff */
[----:B------:R-:W-:Y:S02]  /*12d0*/  LEA.HI.X.SX32 R61, R61, c[0x0][0x16c], 0x1, P5 ;  /* 0x00005b003d3d7a11 */ /* 0x000fe400028f0eff */
.L_x_1:
[----:B------:R-:W-:Y:S02]  /*12e0*/  ISETP.GE.AND P0, PT, R5, UR4, PT ;  /* 0x0000000405007c0c */ /* 0x000fe4000bf06270 */
[----:B------:R-:W-:Y:S02]  /*12f0*/  IADD3 R28, P1, R58, R43, RZ ;  /* 0x0000002b3a1c7210 */ /* 0x000fe40007f3e0ff */
[----:B------:R-:W-:-:S02]  /*1300*/  ISETP.GE.AND P2, PT, R26, UR4, PT ;  /* 0x000000041a007c0c */ /* 0x000fc4000bf46270 */
[----:B------:R-:W-:Y:S01]  /*1310*/  PRMT R23, RZ, 0x7610, R23 ;  /* 0x00007610ff177816 */ /* 0x000fe20000000017 */
[----:B------:R-:W-:Y:S01]  /*1320*/  IMAD.X R29, R59, 0x1, R44, P1 ;  /* 0x000000013b1d7824 */ /* 0x000fe200008e062c */
[C---:B------:R-:W-:Y:S02]  /*1330*/  IADD3 R30, P1, R58.reuse, R47, RZ ;  /* 0x0000002f3a1e7210 */ /* 0x040fe40007f3e0ff */
[----:B------:R-:W-:Y:S02]  /*1340*/  ISETP.GE.AND P3, PT, R25, UR4, PT ;  /* 0x0000000419007c0c */ /* 0x000fe4000bf66270 */
[----:B------:R-:W-:Y:S01]  /*1350*/  PRMT R34, RZ, 0x7610, R34 ;  /* 0x00007610ff227816 */ /* 0x000fe20000000022 */
[----:B------:R0:W2:Y:S01]  /*1360*/  @!P0 LDG.E.U16 R23, [R28.64] ;  /* 0x000000061c178981 */ /* 0x0000a2000c1e1500 */
[----:B------:R-:W-:Y:S01]  /*1370*/  IMAD.X R31, R59, 0x1, R51, P1 ;  /* 0x000000013b1f7824 */ /* 0x000fe200008e0633 */
[----:B------:R-:W-:Y:S02]  /*1380*/  IADD3 R32, P0, R58, R46, RZ ;  /* 0x0000002e3a207210 */ /* 0x000fe40007f1e0ff */
[----:B------:R-:W-:-:S02]  /*1390*/  PRMT R36, RZ, 0x7610, R36 ;  /* 0x00007610ff247816 */ /* 0x000fc40000000024 */
[----:B------:R1:W3:Y:S01]  /*13a0*/  @!P2 LDG.E.U16 R34, [R30.64] ;  /* 0x000000061e22a981 */ /* 0x0002e2000c1e1500 */
[C---:B------:R-:W-:Y:S01]  /*13b0*/  IMAD.X R33, R59.reuse, 0x1, R50, P0 ;  /* 0x000000013b217824 */ /* 0x040fe200000e0632 */
[----:B------:R-:W-:Y:S02]  /*13c0*/  ISETP.GE.AND P1, PT, R24, UR4, PT ;  /* 0x0000000418007c0c */ /* 0x000fe4000bf26270 */
[----:B0-----:R-:W-:Y:S02]  /*13d0*/  IADD3 R28, P0, R58, R45, RZ ;  /* 0x0000002d3a1c7210 */ /* 0x001fe40007f1e0ff */
[----:B------:R0:W4:Y:S01]  /*13e0*/  @!P3 LDG.E.U16 R36, [R32.64] ;  /* 0x000000062024b981 */ /* 0x000122000c1e1500 */
[----:B------:R-:W-:Y:S02]  /*13f0*/  PRMT R22, RZ, 0x7610, R22 ;  /* 0x00007610ff167816 */ /* 0x000fe40000000016 */
[----:B------:R-:W-:-:S06]  /*1400*/  IMAD.X R29, R59, 0x1, R48, P0 ;  /* 0x000000013b1d7824 */ /* 0x000fcc00000e0630 */
[----:B------:R5:W4:Y:S04]  /*1410*/  @!P1 LDG.E.U16 R22, [R28.64] ;  /* 0x000000061c169981 */ /* 0x000b28000c1e1500 */
[----:B------:R-:W-:Y:S01]  /*1420*/  BAR.SYNC.DEFER_BLOCKING 0x0 ;  /* 0x0000000000007b1d */ /* 0x000fe20000010000 */
[----:B------:R-:W-:Y:S01]  /*1430*/  ISETP.GE.AND P0, PT, R4, UR4, PT ;  /* 0x0000000404007c0c */ /* 0x000fe2000bf06270 */
[--C-:B-----5:R-:W-:Y:S01]  /*1440*/  IMAD.MOV.U32 R28, RZ, RZ, R60.reuse ;  /* 0x000000ffff1c7224 */ /* 0x120fe200078e003c */
[----:B------:R-:W-:Y:S01]  /*1450*/  PRMT R60, RZ, 0x7610, R60 ;  /* 0x00007610ff3c7816 */ /* 0x000fe2000000003c */
[----:B------:R-:W-:-:S04]  /*1460*/  IMAD.MOV.U32 R29, RZ, RZ, R61 ;  /* 0x000000ffff1d7224 */ /* 0x000fc800078e003d */
[----:B-1----:R-:W-:Y:S01]  /*1470*/  IMAD.WIDE R30, R27, 0x2, R28 ;  /* 0x000000021b1e7825 */ /* 0x002fe200078e021c */
[----:B------:R-:W-:-:S05]  /*1480*/  PRMT R53, RZ, 0x7610, R53 ;  /* 0x00007610ff357816 */ /* 0x000fca0000000035 */
[----:B------:R1:W5:Y:S02]  /*1490*/  @!P0 LDG.E.U16 R60, [R30.64] ;  /* 0x000000061e3c8981 */ /* 0x000364000c1e1500 */
[----:B-1----:R-:W-:Y:S02]  /*14a0*/  IMAD.MOV.U32 R30, RZ, RZ, R15 ;  /* 0x000000ffff1e7224 */ /* 0x002fe400078e000f */
[----:B------:R-:W-:-:S04]  /*14b0*/  IMAD.MOV.U32 R31, RZ, RZ, R21 ;  /* 0x000000ffff1f7224 */ /* 0x000fc800078e0015 */
[----:B0-----:R-:W-:Y:S01]  /*14c0*/  IMAD.WIDE R32, R27, 0x2, R30 ;  /* 0x000000021b207825 */ /* 0x001fe200078e021e */
[----:B------:R-:W-:-:S04]  /*14d0*/  PRMT R21, RZ, 0x7610, R21 ;  /* 0x00007610ff157816 */ /* 0x000fc80000000015 */
[----:B------:R0:W5:Y:S01]  /*14e0*/  @!P0 LDG.E.U16 R53, [R32.64] ;  /* 0x0000000620358981 */ /* 0x000162000c1e1500 */
[----:B------:R-:W-:Y:S01]  /*14f0*/  PRMT R61, RZ, 0x7610, R61 ;  /* 0x00007610ff3d7816 */ /* 0x000fe2000000003d */
[----:B0-----:R-:W-:Y:S02]  /*1500*/  IMAD.MOV.U32 R33, RZ, RZ, R13 ;  /* 0x000000ffff217224 */ /* 0x001fe400078e000d */
[----:B------:R-:W-:-:S04]  /*1510*/  IMAD.MOV.U32 R32, RZ, RZ, R14 ;  /* 0x000000ffff207224 */ /* 0x000fc800078e000e */
[----:B------:R-:W-:-:S05]  /*1520*/  IMAD.WIDE R14, R27, 0x2, R32 ;  /* 0x000000021b0e7825 */ /* 0x000fca00078e0220 */
[----:B------:R0:W5:Y:S02]  /*1530*/  @!P0 LDG.E.U16 R61, [R14.64] ;  /* 0x000000060e3d8981 */ /* 0x000164000c1e1500 */
[----:B0-----:R-:W-:Y:S02]  /*1540*/  PRMT R15, RZ, 0x7610, R15 ;  /* 0x00007610ff0f7816 */ /* 0x001fe4000000000f */
[----:B------:R-:W-:Y:S01]  /*1550*/  PRMT R14, RZ, 0x7610, R14 ;  /* 0x00007610ff0e7816 */ /* 0x000fe2000000000e */
[----:B--2---:R-:W-:Y:S04]  /*1560*/  STS.U16 [R49+0x800], R23 ;  /* 0x0008001731007388 */ /* 0x004fe80000000400 */
[----:B---3--:R0:W-:Y:S02]  /*1570*/  STS.U16 [R49+0x900], R34 ;  /* 0x0009002231007388 */ /* 0x0081e40000000400 */
[----:B0-----:R-:W-:-:S02]  /*1580*/  IMAD.MOV.U32 R34, RZ, RZ, R12 ;  /* 0x000000ffff227224 */ /* 0x001fc400078e000c */
[----:B----4-:R0:W-:Y:S02]  /*1590*/  STS.U16 [R49+0xa00], R36 ;  /* 0x000a002431007388 */ /* 0x0101e40000000400 */
[----:B------:R-:W-:-:S05]  /*15a0*/  IMAD.WIDE R12, R27, 0x2, R34 ;  /* 0x000000021b0c7825 */ /* 0x000fca00078e0222 */
[----:B------:R1:W2:Y:S01]  /*15b0*/  @!P0 LDG.E.U16 R21, [R12.64] ;  /* 0x000000060c158981 */ /* 0x0002a2000c1e1500 */
[--C-:B0-----:R-:W-:Y:S01]  /*15c0*/  IMAD.MOV.U32 R36, RZ, RZ, R20.reuse ;  /* 0x000000ffff247224 */ /* 0x101fe200078e0014 */
[----:B------:R-:W-:Y:S02]  /*15d0*/  PRMT R20, RZ, 0x7610, R20 ;  /* 0x00007610ff147816 */ /* 0x000fe40000000014 */
[----:B------:R0:W-:Y:S01]  /*15e0*/  STS.U16 [R49+0xb00], R22 ;  /* 0x000b001631007388 */ /* 0x0001e20000000400 */
[----:B-1----:R-:W-:-:S04]  /*15f0*/  IMAD.WIDE R12, R27, 0x2, R36 ;  /* 0x000000021b0c7825 */ /* 0x002fc800078e0224 */
[C---:B0-----:R-:W-:Y:S01]  /*1600*/  IMAD.WIDE R22, R27.reuse, 0x2, R38 ;  /* 0x000000021b167825 */ /* 0x041fe200078e0226 */
[----:B------:R0:W3:Y:S04]  /*1610*/  @!P0 LDG.E.U16 R20, [R12.64] ;  /* 0x000000060c148981 */ /* 0x0000e8000c1e1500 */
[----:B------:R1:W4:Y:S01]  /*1620*/  @!P0 LDG.E.U16 R15, [R22.64] ;  /* 0x00000006160f8981 */ /* 0x000322000c1e1500 */
[----:B0-----:R-:W-:Y:S01]  /*1630*/  IMAD.WIDE R12, R27, 0x2, R54 ;  /* 0x000000021b0c7825 */ /* 0x001fe200078e0236 */
[----:B-1----:R-:W-:-:S04]  /*1640*/  PRMT R23, RZ, 0x7610, R23 ;  /* 0x00007610ff177816 */ /* 0x002fc80000000017 */
[----:B------:R0:W2:Y:S02]  /*1650*/  @!P0 LDG.E.U16 R14, [R12.64] ;  /* 0x000000060c0e8981 */ /* 0x0000a4000c1e1500 */
[----:B0-----:R-:W-:-:S05]  /*1660*/  IMAD.WIDE R12, R27, 0x2, R56 ;  /* 0x000000021b0c7825 */ /* 0x001fca00078e0238 */
[----:B------:R-:W4:Y:S04]  /*1670*/  @!P0 LDG.E.U16 R23, [R12.64] ;  /* 0x000000060c178981 */ /* 0x000f28000c1e1500 */
[----:B-----5:R-:W-:Y:S04]  /*1680*/  STS.U16 [R49], R60 ;  /* 0x0000003c31007388 */ /* 0x020fe80000000400 */
[----:B------:R0:W-:Y:S01]  /*1690*/  STS.U16 [R49+0x200], R61 ;  /* 0x0002003d31007388 */ /* 0x0001e20000000400 */
[----:B------:R-:W-:-:S04]  /*16a0*/  IADD3 R40, R40, -0x1, RZ ;  /* 0xffffffff28287810 */ /* 0x000fc80007ffe0ff */
[----:B------:R-:W-:Y:S01]  /*16b0*/  ISETP.NE.U32.AND P0, PT, R40, RZ, PT ;  /* 0x000000ff2800720c */ /* 0x000fe20003f05070 */
[----:B------:R-:W-:Y:S01]  /*16c0*/  IMAD.WIDE R36, R41, 0x2, R36 ;  /* 0x0000000229247825 */ /* 0x000fe200078e0224 */
[----:B------:R-:W-:-:S03]  /*16d0*/  UIADD3 UR4, UR4, -0x20, URZ ;  /* 0xffffffe004047890 */ /* 0x000fc6000fffe03f */
[----:B------:R-:W-:-:S04]  /*16e0*/  IMAD.WIDE R34, R41, 0x2, R34 ;  /* 0x0000000229227825 */ /* 0x000fc800078e0222 */
[----:B------:R-:W-:-:S04]  /*16f0*/  IMAD.WIDE R30, R41, 0x2, R30 ;  /* 0x00000002291e7825 */ /* 0x000fc800078e021e */
[----:B------:R-:W-:-:S04]  /*1700*/  IMAD.WIDE R56, R41, 0x2, R56 ;  /* 0x0000000229387825 */ /* 0x000fc800078e0238 */
[----:B------:R-:W-:-:S04]  /*1710*/  IMAD.WIDE R54, R41, 0x2, R54 ;  /* 0x0000000229367825 */ /* 0x000fc800078e0236 */
[----:B------:R-:W-:-:S04]  /*1720*/  IMAD.WIDE R38, R41, 0x2, R38 ;  /* 0x0000000229267825 */ /* 0x000fc800078e0226 */
[----:B0-----:R-:W-:-:S04]  /*1730*/  IMAD.WIDE R60, R41, 0x2, R28 ;  /* 0x00000002293c7825 */ /* 0x001fc800078e021c */
[----:B------:R-:W-:Y:S01]  /*1740*/  IMAD.WIDE R58, R42, 0x2, R58 ;  /* 0x000000022a3a7825 */ /* 0x000fe200078e023a */
[----:B---3--:R-:W-:Y:S04]  /*1750*/  STS.U16 [R49+0x400], R20 ;  /* 0x0004001431007388 */ /* 0x008fe80000000400 */
[----:B--2---:R-:W-:Y:S04]  /*1760*/  STS.U16 [R49+0x600], R14 ;  /* 0x0006000e31007388 */ /* 0x004fe80000000400 */
[----:B------:R-:W-:Y:S04]  /*1770*/  STS.U16 [R52+0x100], R53 ;  /* 0x0001003534007388 */ /* 0x000fe80000000400 */
[----:B------:R-:W-:Y:S04]  /*1780*/  STS.U16 [R52+0x300], R21 ;  /* 0x0003001534007388 */ /* 0x000fe80000000400 */
[----:B----4-:R-:W-:Y:S04]  /*1790*/  STS.U16 [R52+0x500], R15 ;  /* 0x0005000f34007388 */ /* 0x010fe80000000400 */
[----:B------:R-:W-:Y:S04]  /*17a0*/  STS.U16 [R52+0x700], R23 ;  /* 0x0007001734007388 */ /* 0x000fe80000000400 */
[----:B------:R-:W-:Y:S06]  /*17b0*/  BAR.SYNC.DEFER_BLOCKING 0x0 ;  /* 0x0000000000007b1d */ /* 0x000fec0000010000 */
[----:B------:R-:W-:Y:S04]  /*17c0*/  LDSM.16.MT88.4 R20, [R11+0x800] ;  /* 0x000800000b14783b */ /* 0x000fe80000004200 */
[----:B------:R-:W0:Y:S02]  /*17d0*/  LDSM.16.M88.4 R12, [R9] ;  /* 0x00000000090c783b */ /* 0x000e240000000200 */
[----:B0-----:R-:W-:Y:S02]  /*17e0*/  HMMA.16816.F32 R16, R20, R12, R16 ;  /* 0x0000000c1410723c */ /* 0x001fe40000001810 */
[----:B------:R-:W0:Y:S05]  /*17f0*/  LDSM.16.MT88.4 R20, [R11+0xa00] ;  /* 0x000a00000b14783b */ /* 0x000e2a0000004200 */
[----:B------:R-:W-:Y:S11]  /*1800*/  IMAD.MOV.U32 R12, RZ, RZ, R34 ;  /* 0x000000ffff0c7224 */ /* 0x000ff600078e0022 */
[----:B------:R-:W-:Y:S06]  /*1810*/  @!UPT UIADD3 URZ, URZ, URZ, URZ ;  /* 0x0000003f3f3ff290 */ /* 0x000fec000fffe03f */
[----:B0-----:R-:W-:Y:S07]  /*1820*/  HMMA.16816.F32 R16, R20, R14, R16 ;  /* 0x0000000e1410723c */ /* 0x001fee0000001810 */
[----:B------:R-:W-:-:S04]  /*1830*/  IMAD.WIDE R14, R41, 0x2, R32 ;  /* 0x00000002290e7825 */ /* 0x000fc800078e0220 */
[----:B------:R-:W-:Y:S02]  /*1840*/  IMAD.MOV.U32 R13, RZ, RZ, R15 ;  /* 0x000000ffff0d7224 */ /* 0x000fe400078e000f */
[----:B------:R-:W-:Y:S02]  /*1850*/  IMAD.MOV.U32 R20, RZ, RZ, R36 ;  /* 0x000000ffff147224 */ /* 0x000fe400078e0024 */
[----:B------:R-:W-:Y:S02]  /*1860*/  IMAD.MOV.U32 R15, RZ, RZ, R30 ;  /* 0x000000ffff0f7224 */ /* 0x000fe400078e001e */
[----:B------:R-:W-:Y:S01]  /*1870*/  IMAD.MOV.U32 R21, RZ, RZ, R31 ;  /* 0x000000ffff157224 */ /* 0x000fe200078e001f */
[----:B------:R-:W-:Y:S05]  /*1880*/  @P0 BRA `(.L_x_1) ;  /* 0xfffffa5000000947 */ /* 0x000fea000383ffff */
[----:B------:R-:W-:-:S01]  /*1890*/  NOP ;  /* 0x0000000000007918 */ /* 0x000fc20000000000 */
[----:B------:R-:W-:Y:S02]  /*18a0*/  F2FP.PACK_AB R18, R19, R18 ;  /* 0x000000121312723e */ /* 0x000fe400000000ff */
[----:B------:R-:W-:Y:S02]  /*18b0*/  F2FP.PACK_AB R16, R17, R16 ;  /* 0x000000101110723e */ /* 0x000fe400000000ff */
.L_x_0:
[----:B------:R-:W-:Y:S01]  /*18c0*/  BAR.SYNC.DEFER_BLOCKING 0x0 ;  /* 0x0000000000007b1d */ /* 0x000fe20000010000 */
[----:B------:R-:W-:-:S02]  /*18d0*/  LOP3.LUT R7, R7, 0x80, RZ, 0xc0, !PT ;  /* 0x0000008007077812 */ /* 0x000fc400078ec0ff */
[----:B------:R-:W-:Y:S02]  /*18e0*/  LOP3.LUT R9, R6, 0x300, RZ, 0xc0, !PT ;  /* 0x0000030006097812 */ /* 0x000fe400078ec0ff */
[----:B------:R-:W-:Y:S02]  /*18f0*/  LOP3.LUT R6, R7, 0x1c, R0, 0xf8, !PT ;  /* 0x0000001c07067812 */ /* 0x000fe400078ef800 */
[----:B------:R-:W-:Y:S01]  /*1900*/  PRMT R12, R16, 0x7632, R12 ;  /* 0x00007632100c7816 */ /* 0x000fe2000000000c */
[----:B------:R-:W-:Y:S01]  /*1910*/  IMAD R9, R4, 0x4, R9 ;  /* 0x0000000404097824 */ /* 0x000fe200078e0209 */
[----:B------:R-:W-:Y:S02]  /*1920*/  LOP3.LUT R3, R6, 0x2, R3, 0xf8, !PT ;  /* 0x0000000206037812 */ /* 0x000fe400078ef803 */
[----:B------:R-:W-:Y:S02]  /*1930*/  PRMT R14, R18, 0x7632, R14 ;  /* 0x00007632120e7816 */ /* 0x000fe4000000000e */
[----:B------:R-:W-:-:S02]  /*1940*/  LOP3.LUT R8, R3, R8, RZ, 0xfc, !PT ;  /* 0x0000000803087212 */ /* 0x000fc400078efcff */
[----:B------:R-:W-:Y:S02]  /*1950*/  LOP3.LUT R11, R9, 0x60, R0, 0x78, !PT ;  /* 0x00000060090b7812 */ /* 0x000fe400078e7800 */
[C---:B------:R-:W-:Y:S02]  /*1960*/  LOP3.LUT R6, R8.reuse, 0x40, RZ, 0x3c, !PT ;  /* 0x0000004008067812 */ /* 0x040fe400078e3cff */
[C---:B------:R-:W-:Y:S02]  /*1970*/  LOP3.LUT R7, R8.reuse, 0x20, RZ, 0x3c, !PT ;  /* 0x0000002008077812 */ /* 0x040fe400078e3cff */
[----:B------:R-:W-:Y:S02]  /*1980*/  LOP3.LUT R9, R8, 0x60, RZ, 0x3c, !PT ;  /* 0x0000006008097812 */ /* 0x000fe400078e3cff */
[----:B------:R-:W-:Y:S01]  /*1990*/  ISETP.GE.AND P0, PT, R2, c[0x0][0x178], PT ;  /* 0x00005e0002007a0c */ /* 0x000fe20003f06270 */
[----:B------:R0:W-:Y:S01]  /*19a0*/  STS.U16 [R8], R16 ;  /* 0x0000001008007388 */ /* 0x0001e20000000400 */
[--C-:B------:R-:W-:Y:S01]  /*19b0*/  LOP3.LUT R0, R10, 0x18, R5.reuse, 0xfe, !PT ;  /* 0x000000180a007812 */ /* 0x100fe200078efe05 */
[----:B------:R-:W-:Y:S01]  /*19c0*/  IMAD R2, R2, c[0x0][0x194], RZ ;  /* 0x0000650002027a24 */ /* 0x000fe200078e02ff */
[C---:B------:R-:W-:Y:S01]  /*19d0*/  LOP3.LUT R4, R10.reuse, R5, RZ, 0xfc, !PT ;  /* 0x000000050a047212 */ /* 0x040fe200078efcff */
[----:B------:R-:W-:Y:S01]  /*19e0*/  STS.U16 [R6+0x200], R12 ;  /* 0x0002000c06007388 */ /* 0x000fe20000000400 */
[----:B------:R-:W-:-:S02]  /*19f0*/  LOP3.LUT R3, R10, 0x10, R5, 0xfe, !PT ;  /* 0x000000100a037812 */ /* 0x000fc400078efe05 */
[----:B------:R-:W-:Y:S01]  /*1a00*/  LOP3.LUT R5, R10, 0x8, R5, 0xfe, !PT ;  /* 0x000000080a057812 */ /* 0x000fe200078efe05 */
[----:B------:R1:W-:Y:S01]  /*1a10*/  STS.U16 [R7+0x100], R18 ;  /* 0x0001001207007388 */ /* 0x0003e20000000400 */
[----:B------:R-:W-:Y:S01]  /*1a20*/  ISETP.LT.AND P3, PT, R4, c[0x0][0x17c], !P0 ;  /* 0x00005f0004007a0c */ /* 0x000fe20004761270 */
[----:B------:R-:W-:Y:S01]  /*1a30*/  IMAD R10, R0, c[0x0][0x198], RZ ;  /* 0x00006600000a7a24 */ /* 0x000fe200078e02ff */
[----:B------:R-:W-:Y:S01]  /*1a40*/  ISETP.LT.AND P2, PT, R5, c[0x0][0x17c], !P0 ;  /* 0x00005f0005007a0c */ /* 0x000fe20004741270 */
[----:B------:R2:W-:Y:S04]  /*1a50*/  STS.U16 [R9+0x300], R14 ;  /* 0x0003000e09007388 */ /* 0x0005e80000000400 */
[----:B------:R-:W-:Y:S01]  /*1a60*/  BAR.SYNC.DEFER_BLOCKING 0x0 ;  /* 0x0000000000007b1d */ /* 0x000fe20000010000 */
[----:B0-----:R-:W-:Y:S01]  /*1a70*/  LEA R8, P4, R2, c[0x0][0x170], 0x1 ;  /* 0x00005c0002087a11 */ /* 0x001fe200078808ff */
[----:B-1----:R-:W-:Y:S01]  /*1a80*/  IMAD R7, R4, c[0x0][0x198], RZ ;  /* 0x0000660004077a24 */ /* 0x002fe200078e02ff */
[----:B------:R-:W-:Y:S01]  /*1a90*/  ISETP.LT.AND P1, PT, R3, c[0x0][0x17c], !P0 ;  /* 0x00005f0003007a0c */ /* 0x000fe20004721270 */
[----:B------:R-:W-:Y:S01]  /*1aa0*/  IMAD R5, R5, c[0x0][0x198], RZ ;  /* 0x0000660005057a24 */ /* 0x000fe200078e02ff */
[----:B------:R-:W-:Y:S01]  /*1ab0*/  LEA.HI.X.SX32 R12, R2, c[0x0][0x174], 0x1, P4 ;  /* 0x00005d00020c7a11 */ /* 0x000fe200020f0eff */
[----:B--2---:R-:W-:Y:S01]  /*1ac0*/  IMAD R9, R3, c[0x0][0x198], RZ ;  /* 0x0000660003097a24 */ /* 0x004fe200078e02ff */
[----:B------:R-:W-:-:S02]  /*1ad0*/  ISETP.LT.AND P0, PT, R0, c[0x0][0x17c], !P0 ;  /* 0x00005f0000007a0c */ /* 0x000fc40004701270 */
[-C--:B------:R-:W-:Y:S02]  /*1ae0*/  LEA R2, P4, R7, R8.reuse, 0x1 ;  /* 0x0000000807027211 */ /* 0x080fe400078808ff */
[-C--:B------:R-:W-:Y:S02]  /*1af0*/  LEA R4, P6, R5, R8.reuse, 0x1 ;  /* 0x0000000805047211 */ /* 0x080fe400078c08ff */
[----:B------:R-:W-:Y:S02]  /*1b00*/  LEA R6, P5, R9, R8, 0x1 ;  /* 0x0000000809067211 */ /* 0x000fe400078a08ff */
[-C--:B------:R-:W-:Y:S02]  /*1b10*/  LEA.HI.X.SX32 R3, R7, R12.reuse, 0x1, P4 ;  /* 0x0000000c07037211 */ /* 0x080fe400020f0eff */
[-C--:B------:R-:W-:Y:S02]  /*1b20*/  LEA.HI.X.SX32 R5, R5, R12.reuse, 0x1, P6 ;  /* 0x0000000c05057211 */ /* 0x080fe400030f0eff */
[----:B------:R-:W-:-:S02]  /*1b30*/  LEA.HI.X.SX32 R7, R9, R12, 0x1, P5 ;  /* 0x0000000c09077211 */ /* 0x000fc400028f0eff */
[C---:B------:R-:W-:Y:S01]  /*1b40*/  LEA R8, P4, R10.reuse, R8, 0x1 ;  /* 0x000000080a087211 */ /* 0x040fe200078808ff */
[----:B------:R-:W0:Y:S03]  /*1b50*/  LDS R13, [R11] ;  /* 0x000000000b0d7984 */ /* 0x000e260000000800 */
[----:B------:R-:W-:Y:S01]  /*1b60*/  LEA.HI.X.SX32 R9, R10, R12, 0x1, P4 ;  /* 0x0000000c0a097211 */ /* 0x000fe200020f0eff */
[----:B------:R-:W1:Y:S01]  /*1b70*/  LDS R15, [R11+0x80] ;  /* 0x000080000b0f7984 */ /* 0x000e620000000800 */
[----:B0-----:R-:W-:-:S03]  /*1b80*/  PRMT R0, R13, 0x7632, R0 ;  /* 0x000076320d007816 */ /* 0x001fc60000000000 */
[----:B------:R0:W-:Y:S04]  /*1b90*/  @P3 STG.E.U16 [R2.64], R13 ;  /* 0x0000000d02003986 */ /* 0x0001e8000c101506 */
[----:B------:R0:W-:Y:S04]  /*1ba0*/  @P2 STG.E.U16 [R4.64], R0 ;  /* 0x0000000004002986 */ /* 0x0001e8000c101506 */
[----:B-1----:R0:W-:Y:S01]  /*1bb0*/  @P1 STG.E.U16 [R6.64], R15 ;  /* 0x0000000f06001986 */ /* 0x0021e2000c101506 */
[----:B------:R-:W-:Y:S05]  /*1bc0*/  @!P0 EXIT ;  /* 0x000000000000894d */ /* 0x000fea0003800000 */
[----:B0-----:R-:W-:-:S05]  /*1bd0*/  PRMT R4, R15, 0x7632, R4 ;  /* 0x000076320f047816 */ /* 0x001fca0000000004 */
[----:B------:R-:W-:Y:S01]  /*1be0*/  STG.E.U16 [R8.64], R4 ;  /* 0x0000000408007986 */ /* 0x000fe2000c101506 */
[----:B------:R-:W-:Y:S05]  /*1bf0*/  EXIT ;  /* 0x000000000000794d */ /* 0x000fea0003800000 */
.L_x_2:
[----:B------:R-:W-:-:S00]  /*1c00*/  BRA `(.L_x_2) ;  /* 0xfffffff000007947 */ /* 0x000fc0000383ffff */
[----:B------:R-:W-:-:S00]  /*1c10*/  NOP ;  /* 0x0000000000007918 */ /* 0x000fc00000000000 */
        /* <DEDUP_REMOVED lines=14> */
.L_x_3:


//--------------------- .nv.shared.matmul_kernel  --------------------------
	.section	.nv.shared.matmul_kernel,"aw",@nobits
	.sectionflags	@""
	.align	16
